//
// Generated by NVIDIA NVVM Compiler
//
// Compiler Build ID: CL-36424714
// Cuda compilation tools, release 13.0, V13.0.88
// Based on NVVM 20.0.0
//

.version 9.0
.target sm_100
.address_size 64

	// .globl	_Z13global_decodePiS_PS_S_S_S_S_S_iiS_S_iS_

.visible .entry _Z13global_decodePiS_PS_S_S_S_S_S_iiS_S_iS_(
	.param .u64 .ptr .align 1 _Z13global_decodePiS_PS_S_S_S_S_S_iiS_S_iS__param_0,
	.param .u64 .ptr .align 1 _Z13global_decodePiS_PS_S_S_S_S_S_iiS_S_iS__param_1,
	.param .u64 .ptr .align 1 _Z13global_decodePiS_PS_S_S_S_S_S_iiS_S_iS__param_2,
	.param .u64 .ptr .align 1 _Z13global_decodePiS_PS_S_S_S_S_S_iiS_S_iS__param_3,
	.param .u64 .ptr .align 1 _Z13global_decodePiS_PS_S_S_S_S_S_iiS_S_iS__param_4,
	.param .u64 .ptr .align 1 _Z13global_decodePiS_PS_S_S_S_S_S_iiS_S_iS__param_5,
	.param .u64 .ptr .align 1 _Z13global_decodePiS_PS_S_S_S_S_S_iiS_S_iS__param_6,
	.param .u64 .ptr .align 1 _Z13global_decodePiS_PS_S_S_S_S_S_iiS_S_iS__param_7,
	.param .u32 _Z13global_decodePiS_PS_S_S_S_S_S_iiS_S_iS__param_8,
	.param .u32 _Z13global_decodePiS_PS_S_S_S_S_S_iiS_S_iS__param_9,
	.param .u64 .ptr .align 1 _Z13global_decodePiS_PS_S_S_S_S_S_iiS_S_iS__param_10,
	.param .u64 .ptr .align 1 _Z13global_decodePiS_PS_S_S_S_S_S_iiS_S_iS__param_11,
	.param .u32 _Z13global_decodePiS_PS_S_S_S_S_S_iiS_S_iS__param_12,
	.param .u64 .ptr .align 1 _Z13global_decodePiS_PS_S_S_S_S_S_iiS_S_iS__param_13
)
{
	.reg .pred 	%p<54>;
	.reg .b32 	%r<609>;
	.reg .b64 	%rd<279>;

	ld.param.u64 	%rd27, [_Z13global_decodePiS_PS_S_S_S_S_S_iiS_S_iS__param_0];
	ld.param.u64 	%rd28, [_Z13global_decodePiS_PS_S_S_S_S_S_iiS_S_iS__param_1];
	ld.param.u64 	%rd29, [_Z13global_decodePiS_PS_S_S_S_S_S_iiS_S_iS__param_3];
	ld.param.u64 	%rd30, [_Z13global_decodePiS_PS_S_S_S_S_S_iiS_S_iS__param_4];
	ld.param.u64 	%rd31, [_Z13global_decodePiS_PS_S_S_S_S_S_iiS_S_iS__param_5];
	ld.param.u64 	%rd32, [_Z13global_decodePiS_PS_S_S_S_S_S_iiS_S_iS__param_6];
	ld.param.u64 	%rd33, [_Z13global_decodePiS_PS_S_S_S_S_S_iiS_S_iS__param_7];
	ld.param.u32 	%r153, [_Z13global_decodePiS_PS_S_S_S_S_S_iiS_S_iS__param_8];
	ld.param.u32 	%r154, [_Z13global_decodePiS_PS_S_S_S_S_S_iiS_S_iS__param_9];
	ld.param.u64 	%rd25, [_Z13global_decodePiS_PS_S_S_S_S_S_iiS_S_iS__param_10];
	ld.param.u64 	%rd34, [_Z13global_decodePiS_PS_S_S_S_S_S_iiS_S_iS__param_11];
	ld.param.u32 	%r155, [_Z13global_decodePiS_PS_S_S_S_S_S_iiS_S_iS__param_12];
	cvta.to.global.u64 	%rd1, %rd31;
	cvta.to.global.u64 	%rd2, %rd29;
	cvta.to.global.u64 	%rd3, %rd27;
	cvta.to.global.u64 	%rd4, %rd28;
	cvta.to.global.u64 	%rd5, %rd33;
	cvta.to.global.u64 	%rd6, %rd34;
	cvta.to.global.u64 	%rd7, %rd30;
	cvta.to.global.u64 	%rd8, %rd32;
	setp.ne.s32 	%p1, %r155, 0;
	@%p1 bra 	$L__BB0_5;
	mov.u32 	%r270, %tid.x;
	mov.u32 	%r271, %ctaid.x;
	mov.u32 	%r272, %ntid.x;
	mad.lo.s32 	%r1, %r271, %r272, %r270;
	setp.ge.s32 	%p16, %r1, %r154;
	@%p16 bra 	$L__BB0_25;
	mul.wide.s32 	%rd108, %r1, 4;
	add.s64 	%rd9, %rd7, %rd108;
	ld.global.u32 	%r273, [%rd9];
	setp.lt.s32 	%p17, %r273, 1;
	@%p17 bra 	$L__BB0_25;
	add.s64 	%rd110, %rd8, %rd108;
	add.s64 	%rd10, %rd6, %rd108;
	ld.global.u32 	%r2, [%rd110];
	mov.b32 	%r543, 0;
$L__BB0_4:
	ld.global.u32 	%r275, [%rd10];
	add.s32 	%r276, %r275, %r543;
	mul.wide.s32 	%rd111, %r276, 4;
	add.s64 	%rd112, %rd5, %rd111;
	ld.global.u32 	%r277, [%rd112];
	mul.wide.s32 	%rd113, %r277, 4;
	add.s64 	%rd114, %rd3, %rd113;
	st.global.u32 	[%rd114], %r2;
	add.s32 	%r543, %r543, 1;
	ld.global.u32 	%r278, [%rd9];
	setp.lt.s32 	%p18, %r543, %r278;
	@%p18 bra 	$L__BB0_4;
	bra.uni 	$L__BB0_25;
$L__BB0_5:
	mov.u32 	%r156, %tid.x;
	mov.u32 	%r157, %ctaid.x;
	mov.u32 	%r158, %ntid.x;
	mad.lo.s32 	%r5, %r157, %r158, %r156;
	setp.ge.s32 	%p2, %r5, %r154;
	@%p2 bra 	$L__BB0_25;
	mul.wide.s32 	%rd35, %r5, 4;
	add.s64 	%rd11, %rd8, %rd35;
	ld.global.u32 	%r159, [%rd11];
	shl.b32 	%r160, %r159, 1;
	sub.s32 	%r556, 1, %r160;
	add.s64 	%rd12, %rd7, %rd35;
	ld.global.u32 	%r7, [%rd12];
	setp.lt.s32 	%p3, %r7, 1;
	add.s64 	%rd13, %rd6, %rd35;
	@%p3 bra 	$L__BB0_19;
	ld.global.u32 	%r8, [%rd13];
	setp.lt.u32 	%p4, %r7, 16;
	mov.b32 	%r546, 0;
	@%p4 bra 	$L__BB0_10;
	and.b32  	%r546, %r7, 2147483632;
	neg.s32 	%r558, %r546;
	mov.u32 	%r557, %r8;
$L__BB0_9:
	.pragma "nounroll";
	mul.wide.s32 	%rd36, %r557, 4;
	add.s64 	%rd37, %rd5, %rd36;
	ld.global.u32 	%r164, [%rd37];
	mul.wide.s32 	%rd38, %r164, 4;
	add.s64 	%rd39, %rd4, %rd38;
	ld.global.u32 	%r165, [%rd39];
	ld.global.u32 	%r166, [%rd37+4];
	mul.wide.s32 	%rd40, %r166, 4;
	add.s64 	%rd41, %rd4, %rd40;
	ld.global.u32 	%r167, [%rd41];
	shl.b32 	%r168, %r167, 1;
	ld.global.u32 	%r169, [%rd37+8];
	mul.wide.s32 	%rd42, %r169, 4;
	add.s64 	%rd43, %rd4, %rd42;
	ld.global.u32 	%r170, [%rd43];
	add.s32 	%r171, %r165, %r170;
	ld.global.u32 	%r172, [%rd37+12];
	mul.wide.s32 	%rd44, %r172, 4;
	add.s64 	%rd45, %rd4, %rd44;
	ld.global.u32 	%r173, [%rd45];
	add.s32 	%r174, %r171, %r173;
	ld.global.u32 	%r175, [%rd37+16];
	mul.wide.s32 	%rd46, %r175, 4;
	add.s64 	%rd47, %rd4, %rd46;
	ld.global.u32 	%r176, [%rd47];
	add.s32 	%r177, %r174, %r176;
	ld.global.u32 	%r178, [%rd37+20];
	mul.wide.s32 	%rd48, %r178, 4;
	add.s64 	%rd49, %rd4, %rd48;
	ld.global.u32 	%r179, [%rd49];
	add.s32 	%r180, %r177, %r179;
	ld.global.u32 	%r181, [%rd37+24];
	mul.wide.s32 	%rd50, %r181, 4;
	add.s64 	%rd51, %rd4, %rd50;
	ld.global.u32 	%r182, [%rd51];
	add.s32 	%r183, %r180, %r182;
	ld.global.u32 	%r184, [%rd37+28];
	mul.wide.s32 	%rd52, %r184, 4;
	add.s64 	%rd53, %rd4, %rd52;
	ld.global.u32 	%r185, [%rd53];
	add.s32 	%r186, %r183, %r185;
	ld.global.u32 	%r187, [%rd37+32];
	mul.wide.s32 	%rd54, %r187, 4;
	add.s64 	%rd55, %rd4, %rd54;
	ld.global.u32 	%r188, [%rd55];
	add.s32 	%r189, %r186, %r188;
	ld.global.u32 	%r190, [%rd37+36];
	mul.wide.s32 	%rd56, %r190, 4;
	add.s64 	%rd57, %rd4, %rd56;
	ld.global.u32 	%r191, [%rd57];
	add.s32 	%r192, %r189, %r191;
	ld.global.u32 	%r193, [%rd37+40];
	mul.wide.s32 	%rd58, %r193, 4;
	add.s64 	%rd59, %rd4, %rd58;
	ld.global.u32 	%r194, [%rd59];
	add.s32 	%r195, %r192, %r194;
	ld.global.u32 	%r196, [%rd37+44];
	mul.wide.s32 	%rd60, %r196, 4;
	add.s64 	%rd61, %rd4, %rd60;
	ld.global.u32 	%r197, [%rd61];
	add.s32 	%r198, %r195, %r197;
	ld.global.u32 	%r199, [%rd37+48];
	mul.wide.s32 	%rd62, %r199, 4;
	add.s64 	%rd63, %rd4, %rd62;
	ld.global.u32 	%r200, [%rd63];
	add.s32 	%r201, %r198, %r200;
	ld.global.u32 	%r202, [%rd37+52];
	mul.wide.s32 	%rd64, %r202, 4;
	add.s64 	%rd65, %rd4, %rd64;
	ld.global.u32 	%r203, [%rd65];
	add.s32 	%r204, %r201, %r203;
	ld.global.u32 	%r205, [%rd37+56];
	mul.wide.s32 	%rd66, %r205, 4;
	add.s64 	%rd67, %rd4, %rd66;
	ld.global.u32 	%r206, [%rd67];
	add.s32 	%r207, %r204, %r206;
	ld.global.u32 	%r208, [%rd37+60];
	mul.wide.s32 	%rd68, %r208, 4;
	add.s64 	%rd69, %rd4, %rd68;
	ld.global.u32 	%r209, [%rd69];
	add.s32 	%r210, %r207, %r209;
	shl.b32 	%r211, %r210, 1;
	add.s32 	%r212, %r211, %r168;
	sub.s32 	%r213, %r556, %r212;
	add.s32 	%r556, %r213, 16;
	add.s32 	%r558, %r558, 16;
	add.s32 	%r557, %r557, 16;
	setp.eq.s32 	%p5, %r558, 0;
	@%p5 bra 	$L__BB0_10;
	bra.uni 	$L__BB0_9;
$L__BB0_10:
	and.b32  	%r13, %r7, 15;
	setp.eq.s32 	%p6, %r13, 0;
	@%p6 bra 	$L__BB0_19;
	setp.lt.u32 	%p7, %r13, 8;
	@%p7 bra 	$L__BB0_13;
	add.s32 	%r215, %r8, %r546;
	mul.wide.s32 	%rd70, %r215, 4;
	add.s64 	%rd71, %rd5, %rd70;
	ld.global.u32 	%r216, [%rd71];
	mul.wide.s32 	%rd72, %r216, 4;
	add.s64 	%rd73, %rd4, %rd72;
	ld.global.u32 	%r217, [%rd73];
	ld.global.u32 	%r218, [%rd71+4];
	mul.wide.s32 	%rd74, %r218, 4;
	add.s64 	%rd75, %rd4, %rd74;
	ld.global.u32 	%r219, [%rd75];
	shl.b32 	%r220, %r219, 1;
	ld.global.u32 	%r221, [%rd71+8];
	mul.wide.s32 	%rd76, %r221, 4;
	add.s64 	%rd77, %rd4, %rd76;
	ld.global.u32 	%r222, [%rd77];
	add.s32 	%r223, %r217, %r222;
	ld.global.u32 	%r224, [%rd71+12];
	mul.wide.s32 	%rd78, %r224, 4;
	add.s64 	%rd79, %rd4, %rd78;
	ld.global.u32 	%r225, [%rd79];
	add.s32 	%r226, %r223, %r225;
	ld.global.u32 	%r227, [%rd71+16];
	mul.wide.s32 	%rd80, %r227, 4;
	add.s64 	%rd81, %rd4, %rd80;
	ld.global.u32 	%r228, [%rd81];
	add.s32 	%r229, %r226, %r228;
	ld.global.u32 	%r230, [%rd71+20];
	mul.wide.s32 	%rd82, %r230, 4;
	add.s64 	%rd83, %rd4, %rd82;
	ld.global.u32 	%r231, [%rd83];
	add.s32 	%r232, %r229, %r231;
	ld.global.u32 	%r233, [%rd71+24];
	mul.wide.s32 	%rd84, %r233, 4;
	add.s64 	%rd85, %rd4, %rd84;
	ld.global.u32 	%r234, [%rd85];
	add.s32 	%r235, %r232, %r234;
	ld.global.u32 	%r236, [%rd71+28];
	mul.wide.s32 	%rd86, %r236, 4;
	add.s64 	%rd87, %rd4, %rd86;
	ld.global.u32 	%r237, [%rd87];
	add.s32 	%r238, %r235, %r237;
	shl.b32 	%r239, %r238, 1;
	add.s32 	%r240, %r239, %r220;
	sub.s32 	%r241, %r556, %r240;
	add.s32 	%r556, %r241, 8;
	add.s32 	%r546, %r546, 8;
$L__BB0_13:
	and.b32  	%r19, %r7, 7;
	setp.eq.s32 	%p8, %r19, 0;
	@%p8 bra 	$L__BB0_19;
	setp.lt.u32 	%p9, %r19, 4;
	@%p9 bra 	$L__BB0_16;
	add.s32 	%r243, %r8, %r546;
	mul.wide.s32 	%rd88, %r243, 4;
	add.s64 	%rd89, %rd5, %rd88;
	ld.global.u32 	%r244, [%rd89];
	mul.wide.s32 	%rd90, %r244, 4;
	add.s64 	%rd91, %rd4, %rd90;
	ld.global.u32 	%r245, [%rd91];
	ld.global.u32 	%r246, [%rd89+4];
	mul.wide.s32 	%rd92, %r246, 4;
	add.s64 	%rd93, %rd4, %rd92;
	ld.global.u32 	%r247, [%rd93];
	shl.b32 	%r248, %r247, 1;
	ld.global.u32 	%r249, [%rd89+8];
	mul.wide.s32 	%rd94, %r249, 4;
	add.s64 	%rd95, %rd4, %rd94;
	ld.global.u32 	%r250, [%rd95];
	add.s32 	%r251, %r245, %r250;
	ld.global.u32 	%r252, [%rd89+12];
	mul.wide.s32 	%rd96, %r252, 4;
	add.s64 	%rd97, %rd4, %rd96;
	ld.global.u32 	%r253, [%rd97];
	add.s32 	%r254, %r251, %r253;
	shl.b32 	%r255, %r254, 1;
	add.s32 	%r256, %r255, %r248;
	sub.s32 	%r257, %r556, %r256;
	add.s32 	%r556, %r257, 4;
	add.s32 	%r546, %r546, 4;
$L__BB0_16:
	and.b32  	%r25, %r7, 3;
	setp.eq.s32 	%p10, %r25, 0;
	@%p10 bra 	$L__BB0_19;
	add.s32 	%r554, %r546, %r8;
	neg.s32 	%r553, %r25;
$L__BB0_18:
	.pragma "nounroll";
	mul.wide.s32 	%rd98, %r554, 4;
	add.s64 	%rd99, %rd5, %rd98;
	ld.global.u32 	%r258, [%rd99];
	mul.wide.s32 	%rd100, %r258, 4;
	add.s64 	%rd101, %rd4, %rd100;
	ld.global.u32 	%r259, [%rd101];
	shl.b32 	%r260, %r259, 1;
	sub.s32 	%r261, %r556, %r260;
	add.s32 	%r556, %r261, 1;
	add.s32 	%r554, %r554, 1;
	add.s32 	%r553, %r553, 1;
	setp.ne.s32 	%p11, %r553, 0;
	@%p11 bra 	$L__BB0_18;
$L__BB0_19:
	@%p3 bra 	$L__BB0_25;
	add.s32 	%r35, %r556, -1;
	mov.b32 	%r560, 0;
$L__BB0_21:
	ld.global.u32 	%r264, [%rd13];
	add.s32 	%r265, %r264, %r560;
	mul.wide.s32 	%rd102, %r265, 4;
	add.s64 	%rd103, %rd5, %rd102;
	ld.global.u32 	%r44, [%rd103];
	mul.wide.s32 	%rd104, %r44, 4;
	add.s64 	%rd105, %rd4, %rd104;
	ld.global.u32 	%r266, [%rd105];
	shl.b32 	%r267, %r266, 1;
	add.s32 	%r45, %r35, %r267;
	setp.lt.s32 	%p13, %r45, 0;
	mov.b32 	%r561, 1;
	@%p13 bra 	$L__BB0_24;
	setp.ne.s32 	%p14, %r45, 0;
	mov.b32 	%r561, 0;
	@%p14 bra 	$L__BB0_24;
	ld.global.u32 	%r561, [%rd11];
$L__BB0_24:
	mul.wide.s32 	%rd106, %r44, 4;
	add.s64 	%rd107, %rd3, %rd106;
	st.global.u32 	[%rd107], %r561;
	add.s32 	%r560, %r560, 1;
	ld.global.u32 	%r269, [%rd12];
	setp.lt.s32 	%p15, %r560, %r269;
	@%p15 bra 	$L__BB0_21;
$L__BB0_25:
	bar.sync 	0;
	mov.u32 	%r279, %tid.x;
	mov.u32 	%r280, %ctaid.x;
	mov.u32 	%r281, %ntid.x;
	mad.lo.s32 	%r49, %r280, %r281, %r279;
	setp.ge.s32 	%p19, %r49, %r153;
	@%p19 bra 	$L__BB0_42;
	mul.wide.s32 	%rd115, %r49, 4;
	add.s64 	%rd14, %rd2, %rd115;
	ld.global.u32 	%r50, [%rd14];
	setp.lt.s32 	%p20, %r50, 1;
	cvta.to.global.u64 	%rd116, %rd25;
	add.s64 	%rd15, %rd116, %rd115;
	mov.b32 	%r574, 0;
	@%p20 bra 	$L__BB0_39;
	ld.global.u32 	%r51, [%rd15];
	setp.lt.u32 	%p21, %r50, 16;
	mov.b32 	%r574, 0;
	mov.u32 	%r564, %r574;
	@%p21 bra 	$L__BB0_30;
	and.b32  	%r564, %r50, 2147483632;
	neg.s32 	%r576, %r564;
	mov.b32 	%r574, 0;
	mov.u32 	%r575, %r51;
$L__BB0_29:
	.pragma "nounroll";
	mul.wide.s32 	%rd117, %r575, 4;
	add.s64 	%rd118, %rd3, %rd117;
	ld.global.u32 	%r287, [%rd118];
	xor.b32  	%r288, %r287, %r574;
	ld.global.u32 	%r289, [%rd118+4];
	xor.b32  	%r290, %r289, %r288;
	ld.global.u32 	%r291, [%rd118+8];
	xor.b32  	%r292, %r291, %r290;
	ld.global.u32 	%r293, [%rd118+12];
	xor.b32  	%r294, %r293, %r292;
	ld.global.u32 	%r295, [%rd118+16];
	xor.b32  	%r296, %r295, %r294;
	ld.global.u32 	%r297, [%rd118+20];
	xor.b32  	%r298, %r297, %r296;
	ld.global.u32 	%r299, [%rd118+24];
	xor.b32  	%r300, %r299, %r298;
	ld.global.u32 	%r301, [%rd118+28];
	xor.b32  	%r302, %r301, %r300;
	ld.global.u32 	%r303, [%rd118+32];
	xor.b32  	%r304, %r303, %r302;
	ld.global.u32 	%r305, [%rd118+36];
	xor.b32  	%r306, %r305, %r304;
	ld.global.u32 	%r307, [%rd118+40];
	xor.b32  	%r308, %r307, %r306;
	ld.global.u32 	%r309, [%rd118+44];
	xor.b32  	%r310, %r309, %r308;
	ld.global.u32 	%r311, [%rd118+48];
	xor.b32  	%r312, %r311, %r310;
	ld.global.u32 	%r313, [%rd118+52];
	xor.b32  	%r314, %r313, %r312;
	ld.global.u32 	%r315, [%rd118+56];
	xor.b32  	%r316, %r315, %r314;
	ld.global.u32 	%r317, [%rd118+60];
	xor.b32  	%r574, %r317, %r316;
	add.s32 	%r576, %r576, 16;
	add.s32 	%r575, %r575, 16;
	setp.eq.s32 	%p22, %r576, 0;
	@%p22 bra 	$L__BB0_30;
	bra.uni 	$L__BB0_29;
$L__BB0_30:
	and.b32  	%r56, %r50, 15;
	setp.eq.s32 	%p23, %r56, 0;
	@%p23 bra 	$L__BB0_39;
	and.b32  	%r57, %r50, 7;
	setp.lt.u32 	%p24, %r56, 8;
	@%p24 bra 	$L__BB0_33;
	add.s32 	%r319, %r51, %r564;
	mul.wide.s32 	%rd119, %r319, 4;
	add.s64 	%rd120, %rd3, %rd119;
	ld.global.u32 	%r320, [%rd120];
	ld.global.u32 	%r321, [%rd120+4];
	xor.b32  	%r322, %r320, %r321;
	ld.global.u32 	%r323, [%rd120+8];
	xor.b32  	%r324, %r322, %r323;
	ld.global.u32 	%r325, [%rd120+12];
	xor.b32  	%r326, %r324, %r325;
	ld.global.u32 	%r327, [%rd120+16];
	xor.b32  	%r328, %r326, %r327;
	ld.global.u32 	%r329, [%rd120+20];
	xor.b32  	%r330, %r328, %r329;
	ld.global.u32 	%r331, [%rd120+24];
	xor.b32  	%r332, %r330, %r331;
	ld.global.u32 	%r333, [%rd120+28];
	xor.b32  	%r334, %r332, %r333;
	xor.b32  	%r574, %r334, %r574;
	add.s32 	%r564, %r564, 8;
$L__BB0_33:
	setp.eq.s32 	%p25, %r57, 0;
	@%p25 bra 	$L__BB0_39;
	and.b32  	%r63, %r50, 3;
	setp.lt.u32 	%p26, %r57, 4;
	@%p26 bra 	$L__BB0_36;
	add.s32 	%r336, %r51, %r564;
	mul.wide.s32 	%rd121, %r336, 4;
	add.s64 	%rd122, %rd3, %rd121;
	ld.global.u32 	%r337, [%rd122];
	ld.global.u32 	%r338, [%rd122+4];
	xor.b32  	%r339, %r337, %r338;
	ld.global.u32 	%r340, [%rd122+8];
	xor.b32  	%r341, %r339, %r340;
	ld.global.u32 	%r342, [%rd122+12];
	xor.b32  	%r343, %r341, %r342;
	xor.b32  	%r574, %r343, %r574;
	add.s32 	%r564, %r564, 4;
$L__BB0_36:
	setp.eq.s32 	%p27, %r63, 0;
	@%p27 bra 	$L__BB0_39;
	add.s32 	%r572, %r564, %r51;
	neg.s32 	%r571, %r63;
$L__BB0_38:
	.pragma "nounroll";
	mul.wide.s32 	%rd123, %r572, 4;
	add.s64 	%rd124, %rd3, %rd123;
	ld.global.u32 	%r344, [%rd124];
	xor.b32  	%r574, %r344, %r574;
	add.s32 	%r572, %r572, 1;
	add.s32 	%r571, %r571, 1;
	setp.ne.s32 	%p28, %r571, 0;
	@%p28 bra 	$L__BB0_38;
$L__BB0_39:
	setp.lt.s32 	%p29, %r50, 1;
	@%p29 bra 	$L__BB0_42;
	mov.b32 	%r578, 0;
$L__BB0_41:
	ld.global.u32 	%r346, [%rd15];
	add.s32 	%r347, %r346, %r578;
	mul.wide.s32 	%rd125, %r347, 4;
	add.s64 	%rd126, %rd3, %rd125;
	ld.global.u32 	%r348, [%rd126];
	xor.b32  	%r349, %r348, %r574;
	add.s64 	%rd127, %rd4, %rd125;
	st.global.u32 	[%rd127], %r349;
	add.s32 	%r578, %r578, 1;
	ld.global.u32 	%r350, [%rd14];
	setp.lt.s32 	%p30, %r578, %r350;
	@%p30 bra 	$L__BB0_41;
$L__BB0_42:
	bar.sync 	0;
	setp.ge.s32 	%p31, %r49, %r154;
	@%p31 bra 	$L__BB0_61;
	mul.wide.s32 	%rd128, %r49, 4;
	add.s64 	%rd129, %rd8, %rd128;
	ld.global.u32 	%r87, [%rd129];
	shl.b32 	%r351, %r87, 1;
	sub.s32 	%r594, 1, %r351;
	add.s64 	%rd130, %rd7, %rd128;
	ld.global.u32 	%r89, [%rd130];
	setp.lt.s32 	%p32, %r89, 1;
	@%p32 bra 	$L__BB0_56;
	add.s64 	%rd132, %rd6, %rd128;
	ld.global.u32 	%r90, [%rd132];
	and.b32  	%r91, %r89, 15;
	setp.lt.u32 	%p33, %r89, 16;
	mov.b32 	%r587, 0;
	@%p33 bra 	$L__BB0_47;
	and.b32  	%r587, %r89, 2147483632;
	neg.s32 	%r580, %r587;
	add.s64 	%rd16, %rd5, 32;
	mov.u32 	%r579, %r90;
$L__BB0_46:
	.pragma "nounroll";
	mul.wide.s32 	%rd133, %r579, 4;
	add.s64 	%rd134, %rd16, %rd133;
	ld.global.u32 	%r354, [%rd134+-32];
	mul.wide.s32 	%rd135, %r354, 4;
	add.s64 	%rd136, %rd4, %rd135;
	ld.global.u32 	%r355, [%rd136];
	ld.global.u32 	%r356, [%rd134+-28];
	mul.wide.s32 	%rd137, %r356, 4;
	add.s64 	%rd138, %rd4, %rd137;
	ld.global.u32 	%r357, [%rd138];
	shl.b32 	%r358, %r357, 1;
	ld.global.u32 	%r359, [%rd134+-24];
	mul.wide.s32 	%rd139, %r359, 4;
	add.s64 	%rd140, %rd4, %rd139;
	ld.global.u32 	%r360, [%rd140];
	add.s32 	%r361, %r355, %r360;
	ld.global.u32 	%r362, [%rd134+-20];
	mul.wide.s32 	%rd141, %r362, 4;
	add.s64 	%rd142, %rd4, %rd141;
	ld.global.u32 	%r363, [%rd142];
	add.s32 	%r364, %r361, %r363;
	ld.global.u32 	%r365, [%rd134+-16];
	mul.wide.s32 	%rd143, %r365, 4;
	add.s64 	%rd144, %rd4, %rd143;
	ld.global.u32 	%r366, [%rd144];
	add.s32 	%r367, %r364, %r366;
	ld.global.u32 	%r368, [%rd134+-12];
	mul.wide.s32 	%rd145, %r368, 4;
	add.s64 	%rd146, %rd4, %rd145;
	ld.global.u32 	%r369, [%rd146];
	add.s32 	%r370, %r367, %r369;
	ld.global.u32 	%r371, [%rd134+-8];
	mul.wide.s32 	%rd147, %r371, 4;
	add.s64 	%rd148, %rd4, %rd147;
	ld.global.u32 	%r372, [%rd148];
	add.s32 	%r373, %r370, %r372;
	ld.global.u32 	%r374, [%rd134+-4];
	mul.wide.s32 	%rd149, %r374, 4;
	add.s64 	%rd150, %rd4, %rd149;
	ld.global.u32 	%r375, [%rd150];
	add.s32 	%r376, %r373, %r375;
	ld.global.u32 	%r377, [%rd134];
	mul.wide.s32 	%rd151, %r377, 4;
	add.s64 	%rd152, %rd4, %rd151;
	ld.global.u32 	%r378, [%rd152];
	add.s32 	%r379, %r376, %r378;
	ld.global.u32 	%r380, [%rd134+4];
	mul.wide.s32 	%rd153, %r380, 4;
	add.s64 	%rd154, %rd4, %rd153;
	ld.global.u32 	%r381, [%rd154];
	add.s32 	%r382, %r379, %r381;
	ld.global.u32 	%r383, [%rd134+8];
	mul.wide.s32 	%rd155, %r383, 4;
	add.s64 	%rd156, %rd4, %rd155;
	ld.global.u32 	%r384, [%rd156];
	add.s32 	%r385, %r382, %r384;
	ld.global.u32 	%r386, [%rd134+12];
	mul.wide.s32 	%rd157, %r386, 4;
	add.s64 	%rd158, %rd4, %rd157;
	ld.global.u32 	%r387, [%rd158];
	add.s32 	%r388, %r385, %r387;
	ld.global.u32 	%r389, [%rd134+16];
	mul.wide.s32 	%rd159, %r389, 4;
	add.s64 	%rd160, %rd4, %rd159;
	ld.global.u32 	%r390, [%rd160];
	add.s32 	%r391, %r388, %r390;
	ld.global.u32 	%r392, [%rd134+20];
	mul.wide.s32 	%rd161, %r392, 4;
	add.s64 	%rd162, %rd4, %rd161;
	ld.global.u32 	%r393, [%rd162];
	add.s32 	%r394, %r391, %r393;
	ld.global.u32 	%r395, [%rd134+24];
	mul.wide.s32 	%rd163, %r395, 4;
	add.s64 	%rd164, %rd4, %rd163;
	ld.global.u32 	%r396, [%rd164];
	add.s32 	%r397, %r394, %r396;
	ld.global.u32 	%r398, [%rd134+28];
	mul.wide.s32 	%rd165, %r398, 4;
	add.s64 	%rd166, %rd4, %rd165;
	ld.global.u32 	%r399, [%rd166];
	add.s32 	%r400, %r397, %r399;
	shl.b32 	%r401, %r400, 1;
	add.s32 	%r402, %r401, %r358;
	sub.s32 	%r403, %r594, %r402;
	add.s32 	%r594, %r403, 16;
	add.s32 	%r580, %r580, 16;
	add.s32 	%r579, %r579, 16;
	setp.ne.s32 	%p34, %r580, 0;
	@%p34 bra 	$L__BB0_46;
$L__BB0_47:
	setp.eq.s32 	%p35, %r91, 0;
	@%p35 bra 	$L__BB0_56;
	and.b32  	%r103, %r89, 7;
	setp.lt.u32 	%p36, %r91, 8;
	@%p36 bra 	$L__BB0_50;
	add.s32 	%r405, %r90, %r587;
	mul.wide.s32 	%rd167, %r405, 4;
	add.s64 	%rd168, %rd5, %rd167;
	ld.global.u32 	%r406, [%rd168];
	mul.wide.s32 	%rd169, %r406, 4;
	add.s64 	%rd170, %rd4, %rd169;
	ld.global.u32 	%r407, [%rd170];
	ld.global.u32 	%r408, [%rd168+4];
	mul.wide.s32 	%rd171, %r408, 4;
	add.s64 	%rd172, %rd4, %rd171;
	ld.global.u32 	%r409, [%rd172];
	shl.b32 	%r410, %r409, 1;
	ld.global.u32 	%r411, [%rd168+8];
	mul.wide.s32 	%rd173, %r411, 4;
	add.s64 	%rd174, %rd4, %rd173;
	ld.global.u32 	%r412, [%rd174];
	add.s32 	%r413, %r407, %r412;
	ld.global.u32 	%r414, [%rd168+12];
	mul.wide.s32 	%rd175, %r414, 4;
	add.s64 	%rd176, %rd4, %rd175;
	ld.global.u32 	%r415, [%rd176];
	add.s32 	%r416, %r413, %r415;
	ld.global.u32 	%r417, [%rd168+16];
	mul.wide.s32 	%rd177, %r417, 4;
	add.s64 	%rd178, %rd4, %rd177;
	ld.global.u32 	%r418, [%rd178];
	add.s32 	%r419, %r416, %r418;
	ld.global.u32 	%r420, [%rd168+20];
	mul.wide.s32 	%rd179, %r420, 4;
	add.s64 	%rd180, %rd4, %rd179;
	ld.global.u32 	%r421, [%rd180];
	add.s32 	%r422, %r419, %r421;
	ld.global.u32 	%r423, [%rd168+24];
	mul.wide.s32 	%rd181, %r423, 4;
	add.s64 	%rd182, %rd4, %rd181;
	ld.global.u32 	%r424, [%rd182];
	add.s32 	%r425, %r422, %r424;
	ld.global.u32 	%r426, [%rd168+28];
	mul.wide.s32 	%rd183, %r426, 4;
	add.s64 	%rd184, %rd4, %rd183;
	ld.global.u32 	%r427, [%rd184];
	add.s32 	%r428, %r425, %r427;
	shl.b32 	%r429, %r428, 1;
	add.s32 	%r430, %r429, %r410;
	sub.s32 	%r431, %r594, %r430;
	add.s32 	%r594, %r431, 8;
	add.s32 	%r587, %r587, 8;
$L__BB0_50:
	setp.eq.s32 	%p37, %r103, 0;
	@%p37 bra 	$L__BB0_56;
	and.b32  	%r109, %r89, 3;
	setp.lt.u32 	%p38, %r103, 4;
	@%p38 bra 	$L__BB0_53;
	add.s32 	%r433, %r90, %r587;
	mul.wide.s32 	%rd185, %r433, 4;
	add.s64 	%rd186, %rd5, %rd185;
	ld.global.u32 	%r434, [%rd186];
	mul.wide.s32 	%rd187, %r434, 4;
	add.s64 	%rd188, %rd4, %rd187;
	ld.global.u32 	%r435, [%rd188];
	ld.global.u32 	%r436, [%rd186+4];
	mul.wide.s32 	%rd189, %r436, 4;
	add.s64 	%rd190, %rd4, %rd189;
	ld.global.u32 	%r437, [%rd190];
	shl.b32 	%r438, %r437, 1;
	ld.global.u32 	%r439, [%rd186+8];
	mul.wide.s32 	%rd191, %r439, 4;
	add.s64 	%rd192, %rd4, %rd191;
	ld.global.u32 	%r440, [%rd192];
	add.s32 	%r441, %r435, %r440;
	ld.global.u32 	%r442, [%rd186+12];
	mul.wide.s32 	%rd193, %r442, 4;
	add.s64 	%rd194, %rd4, %rd193;
	ld.global.u32 	%r443, [%rd194];
	add.s32 	%r444, %r441, %r443;
	shl.b32 	%r445, %r444, 1;
	add.s32 	%r446, %r445, %r438;
	sub.s32 	%r447, %r594, %r446;
	add.s32 	%r594, %r447, 4;
	add.s32 	%r587, %r587, 4;
$L__BB0_53:
	setp.eq.s32 	%p39, %r109, 0;
	@%p39 bra 	$L__BB0_56;
	add.s32 	%r592, %r587, %r90;
	neg.s32 	%r591, %r109;
$L__BB0_55:
	.pragma "nounroll";
	mul.wide.s32 	%rd195, %r592, 4;
	add.s64 	%rd196, %rd5, %rd195;
	ld.global.u32 	%r448, [%rd196];
	mul.wide.s32 	%rd197, %r448, 4;
	add.s64 	%rd198, %rd4, %rd197;
	ld.global.u32 	%r449, [%rd198];
	shl.b32 	%r450, %r449, 1;
	sub.s32 	%r451, %r594, %r450;
	add.s32 	%r594, %r451, 1;
	add.s32 	%r592, %r592, 1;
	add.s32 	%r591, %r591, 1;
	setp.ne.s32 	%p40, %r591, 0;
	@%p40 bra 	$L__BB0_55;
$L__BB0_56:
	setp.lt.s32 	%p41, %r594, 1;
	@%p41 bra 	$L__BB0_58;
	add.s64 	%rd204, %rd1, %rd128;
	mov.b32 	%r453, 0;
	st.global.u32 	[%rd204], %r453;
	bra.uni 	$L__BB0_61;
$L__BB0_58:
	setp.gt.s32 	%p42, %r594, -1;
	@%p42 bra 	$L__BB0_60;
	add.s64 	%rd202, %rd1, %rd128;
	mov.b32 	%r452, 1;
	st.global.u32 	[%rd202], %r452;
	bra.uni 	$L__BB0_61;
$L__BB0_60:
	add.s64 	%rd200, %rd1, %rd128;
	st.global.u32 	[%rd200], %r87;
$L__BB0_61:
	setp.ge.s32 	%p43, %r49, %r153;
	bar.sync 	0;
	@%p43 bra 	$L__BB0_77;
	mul.wide.s32 	%rd205, %r49, 4;
	add.s64 	%rd206, %rd2, %rd205;
	ld.global.u32 	%r124, [%rd206];
	setp.lt.s32 	%p44, %r124, 1;
	@%p44 bra 	$L__BB0_77;
	ld.param.u64 	%rd275, [_Z13global_decodePiS_PS_S_S_S_S_S_iiS_S_iS__param_2];
	cvta.to.global.u64 	%rd207, %rd275;
	mul.wide.s32 	%rd208, %r49, 8;
	add.s64 	%rd209, %rd207, %rd208;
	ld.global.u64 	%rd210, [%rd209];
	cvta.to.global.u64 	%rd17, %rd210;
	and.b32  	%r125, %r124, 15;
	setp.lt.u32 	%p45, %r124, 16;
	mov.b32 	%r601, 0;
	mov.u32 	%r608, %r601;
	@%p45 bra 	$L__BB0_66;
	and.b32  	%r601, %r124, 2147483632;
	neg.s32 	%r595, %r601;
	add.s64 	%rd277, %rd17, 32;
	mov.b32 	%r608, 0;
$L__BB0_65:
	.pragma "nounroll";
	ld.global.u32 	%r457, [%rd277+-32];
	mul.wide.s32 	%rd211, %r457, 4;
	add.s64 	%rd212, %rd1, %rd211;
	ld.global.u32 	%r458, [%rd212];
	xor.b32  	%r459, %r458, %r608;
	ld.global.u32 	%r460, [%rd277+-28];
	mul.wide.s32 	%rd213, %r460, 4;
	add.s64 	%rd214, %rd1, %rd213;
	ld.global.u32 	%r461, [%rd214];
	xor.b32  	%r462, %r461, %r459;
	ld.global.u32 	%r463, [%rd277+-24];
	mul.wide.s32 	%rd215, %r463, 4;
	add.s64 	%rd216, %rd1, %rd215;
	ld.global.u32 	%r464, [%rd216];
	xor.b32  	%r465, %r464, %r462;
	ld.global.u32 	%r466, [%rd277+-20];
	mul.wide.s32 	%rd217, %r466, 4;
	add.s64 	%rd218, %rd1, %rd217;
	ld.global.u32 	%r467, [%rd218];
	xor.b32  	%r468, %r467, %r465;
	ld.global.u32 	%r469, [%rd277+-16];
	mul.wide.s32 	%rd219, %r469, 4;
	add.s64 	%rd220, %rd1, %rd219;
	ld.global.u32 	%r470, [%rd220];
	xor.b32  	%r471, %r470, %r468;
	ld.global.u32 	%r472, [%rd277+-12];
	mul.wide.s32 	%rd221, %r472, 4;
	add.s64 	%rd222, %rd1, %rd221;
	ld.global.u32 	%r473, [%rd222];
	xor.b32  	%r474, %r473, %r471;
	ld.global.u32 	%r475, [%rd277+-8];
	mul.wide.s32 	%rd223, %r475, 4;
	add.s64 	%rd224, %rd1, %rd223;
	ld.global.u32 	%r476, [%rd224];
	xor.b32  	%r477, %r476, %r474;
	ld.global.u32 	%r478, [%rd277+-4];
	mul.wide.s32 	%rd225, %r478, 4;
	add.s64 	%rd226, %rd1, %rd225;
	ld.global.u32 	%r479, [%rd226];
	xor.b32  	%r480, %r479, %r477;
	ld.global.u32 	%r481, [%rd277];
	mul.wide.s32 	%rd227, %r481, 4;
	add.s64 	%rd228, %rd1, %rd227;
	ld.global.u32 	%r482, [%rd228];
	xor.b32  	%r483, %r482, %r480;
	ld.global.u32 	%r484, [%rd277+4];
	mul.wide.s32 	%rd229, %r484, 4;
	add.s64 	%rd230, %rd1, %rd229;
	ld.global.u32 	%r485, [%rd230];
	xor.b32  	%r486, %r485, %r483;
	ld.global.u32 	%r487, [%rd277+8];
	mul.wide.s32 	%rd231, %r487, 4;
	add.s64 	%rd232, %rd1, %rd231;
	ld.global.u32 	%r488, [%rd232];
	xor.b32  	%r489, %r488, %r486;
	ld.global.u32 	%r490, [%rd277+12];
	mul.wide.s32 	%rd233, %r490, 4;
	add.s64 	%rd234, %rd1, %rd233;
	ld.global.u32 	%r491, [%rd234];
	xor.b32  	%r492, %r491, %r489;
	ld.global.u32 	%r493, [%rd277+16];
	mul.wide.s32 	%rd235, %r493, 4;
	add.s64 	%rd236, %rd1, %rd235;
	ld.global.u32 	%r494, [%rd236];
	xor.b32  	%r495, %r494, %r492;
	ld.global.u32 	%r496, [%rd277+20];
	mul.wide.s32 	%rd237, %r496, 4;
	add.s64 	%rd238, %rd1, %rd237;
	ld.global.u32 	%r497, [%rd238];
	xor.b32  	%r498, %r497, %r495;
	ld.global.u32 	%r499, [%rd277+24];
	mul.wide.s32 	%rd239, %r499, 4;
	add.s64 	%rd240, %rd1, %rd239;
	ld.global.u32 	%r500, [%rd240];
	xor.b32  	%r501, %r500, %r498;
	ld.global.u32 	%r502, [%rd277+28];
	mul.wide.s32 	%rd241, %r502, 4;
	add.s64 	%rd242, %rd1, %rd241;
	ld.global.u32 	%r503, [%rd242];
	xor.b32  	%r608, %r503, %r501;
	add.s32 	%r595, %r595, 16;
	add.s64 	%rd277, %rd277, 64;
	setp.ne.s32 	%p46, %r595, 0;
	@%p46 bra 	$L__BB0_65;
$L__BB0_66:
	setp.eq.s32 	%p47, %r125, 0;
	@%p47 bra 	$L__BB0_75;
	and.b32  	%r135, %r124, 7;
	setp.lt.u32 	%p48, %r125, 8;
	@%p48 bra 	$L__BB0_69;
	mul.wide.u32 	%rd243, %r601, 4;
	add.s64 	%rd244, %rd17, %rd243;
	ld.global.u32 	%r505, [%rd244];
	mul.wide.s32 	%rd245, %r505, 4;
	add.s64 	%rd246, %rd1, %rd245;
	ld.global.u32 	%r506, [%rd246];
	ld.global.u32 	%r507, [%rd244+4];
	mul.wide.s32 	%rd247, %r507, 4;
	add.s64 	%rd248, %rd1, %rd247;
	ld.global.u32 	%r508, [%rd248];
	xor.b32  	%r509, %r506, %r508;
	ld.global.u32 	%r510, [%rd244+8];
	mul.wide.s32 	%rd249, %r510, 4;
	add.s64 	%rd250, %rd1, %rd249;
	ld.global.u32 	%r511, [%rd250];
	xor.b32  	%r512, %r509, %r511;
	ld.global.u32 	%r513, [%rd244+12];
	mul.wide.s32 	%rd251, %r513, 4;
	add.s64 	%rd252, %rd1, %rd251;
	ld.global.u32 	%r514, [%rd252];
	xor.b32  	%r515, %r512, %r514;
	ld.global.u32 	%r516, [%rd244+16];
	mul.wide.s32 	%rd253, %r516, 4;
	add.s64 	%rd254, %rd1, %rd253;
	ld.global.u32 	%r517, [%rd254];
	xor.b32  	%r518, %r515, %r517;
	ld.global.u32 	%r519, [%rd244+20];
	mul.wide.s32 	%rd255, %r519, 4;
	add.s64 	%rd256, %rd1, %rd255;
	ld.global.u32 	%r520, [%rd256];
	xor.b32  	%r521, %r518, %r520;
	ld.global.u32 	%r522, [%rd244+24];
	mul.wide.s32 	%rd257, %r522, 4;
	add.s64 	%rd258, %rd1, %rd257;
	ld.global.u32 	%r523, [%rd258];
	xor.b32  	%r524, %r521, %r523;
	ld.global.u32 	%r525, [%rd244+28];
	mul.wide.s32 	%rd259, %r525, 4;
	add.s64 	%rd260, %rd1, %rd259;
	ld.global.u32 	%r526, [%rd260];
	xor.b32  	%r527, %r524, %r526;
	xor.b32  	%r608, %r527, %r608;
	add.s32 	%r601, %r601, 8;
$L__BB0_69:
	setp.eq.s32 	%p49, %r135, 0;
	@%p49 bra 	$L__BB0_75;
	and.b32  	%r141, %r124, 3;
	setp.lt.u32 	%p50, %r135, 4;
	@%p50 bra 	$L__BB0_72;
	mul.wide.u32 	%rd261, %r601, 4;
	add.s64 	%rd262, %rd17, %rd261;
	ld.global.u32 	%r529, [%rd262];
	mul.wide.s32 	%rd263, %r529, 4;
	add.s64 	%rd264, %rd1, %rd263;
	ld.global.u32 	%r530, [%rd264];
	ld.global.u32 	%r531, [%rd262+4];
	mul.wide.s32 	%rd265, %r531, 4;
	add.s64 	%rd266, %rd1, %rd265;
	ld.global.u32 	%r532, [%rd266];
	xor.b32  	%r533, %r530, %r532;
	ld.global.u32 	%r534, [%rd262+8];
	mul.wide.s32 	%rd267, %r534, 4;
	add.s64 	%rd268, %rd1, %rd267;
	ld.global.u32 	%r535, [%rd268];
	xor.b32  	%r536, %r533, %r535;
	ld.global.u32 	%r537, [%rd262+12];
	mul.wide.s32 	%rd269, %r537, 4;
	add.s64 	%rd270, %rd1, %rd269;
	ld.global.u32 	%r538, [%rd270];
	xor.b32  	%r539, %r536, %r538;
	xor.b32  	%r608, %r539, %r608;
	add.s32 	%r601, %r601, 4;
$L__BB0_72:
	setp.eq.s32 	%p51, %r141, 0;
	@%p51 bra 	$L__BB0_75;
	mul.wide.u32 	%rd271, %r601, 4;
	add.s64 	%rd278, %rd17, %rd271;
	neg.s32 	%r606, %r141;
$L__BB0_74:
	.pragma "nounroll";
	ld.global.u32 	%r540, [%rd278];
	mul.wide.s32 	%rd272, %r540, 4;
	add.s64 	%rd273, %rd1, %rd272;
	ld.global.u32 	%r541, [%rd273];
	xor.b32  	%r608, %r541, %r608;
	add.s64 	%rd278, %rd278, 4;
	add.s32 	%r606, %r606, 1;
	setp.ne.s32 	%p52, %r606, 0;
	@%p52 bra 	$L__BB0_74;
$L__BB0_75:
	setp.ne.s32 	%p53, %r608, 1;
	@%p53 bra 	$L__BB0_77;
	ld.param.u64 	%rd276, [_Z13global_decodePiS_PS_S_S_S_S_S_iiS_S_iS__param_13];
	cvta.to.global.u64 	%rd274, %rd276;
	mov.b32 	%r542, 0;
	st.global.u32 	[%rd274], %r542;
$L__BB0_77:
	ret;

}
	// .globl	_Z20global_decode_streamPiS_PS_S_S_S_S_S_iiS_S_iS_iS_
.visible .entry _Z20global_decode_streamPiS_PS_S_S_S_S_S_iiS_S_iS_iS_(
	.param .u64 .ptr .align 1 _Z20global_decode_streamPiS_PS_S_S_S_S_S_iiS_S_iS_iS__param_0,
	.param .u64 .ptr .align 1 _Z20global_decode_streamPiS_PS_S_S_S_S_S_iiS_S_iS_iS__param_1,
	.param .u64 .ptr .align 1 _Z20global_decode_streamPiS_PS_S_S_S_S_S_iiS_S_iS_iS__param_2,
	.param .u64 .ptr .align 1 _Z20global_decode_streamPiS_PS_S_S_S_S_S_iiS_S_iS_iS__param_3,
	.param .u64 .ptr .align 1 _Z20global_decode_streamPiS_PS_S_S_S_S_S_iiS_S_iS_iS__param_4,
	.param .u64 .ptr .align 1 _Z20global_decode_streamPiS_PS_S_S_S_S_S_iiS_S_iS_iS__param_5,
	.param .u64 .ptr .align 1 _Z20global_decode_streamPiS_PS_S_S_S_S_S_iiS_S_iS_iS__param_6,
	.param .u64 .ptr .align 1 _Z20global_decode_streamPiS_PS_S_S_S_S_S_iiS_S_iS_iS__param_7,
	.param .u32 _Z20global_decode_streamPiS_PS_S_S_S_S_S_iiS_S_iS_iS__param_8,
	.param .u32 _Z20global_decode_streamPiS_PS_S_S_S_S_S_iiS_S_iS_iS__param_9,
	.param .u64 .ptr .align 1 _Z20global_decode_streamPiS_PS_S_S_S_S_S_iiS_S_iS_iS__param_10,
	.param .u64 .ptr .align 1 _Z20global_decode_streamPiS_PS_S_S_S_S_S_iiS_S_iS_iS__param_11,
	.param .u32 _Z20global_decode_streamPiS_PS_S_S_S_S_S_iiS_S_iS_iS__param_12,
	.param .u64 .ptr .align 1 _Z20global_decode_streamPiS_PS_S_S_S_S_S_iiS_S_iS_iS__param_13,
	.param .u32 _Z20global_decode_streamPiS_PS_S_S_S_S_S_iiS_S_iS_iS__param_14,
	.param .u64 .ptr .align 1 _Z20global_decode_streamPiS_PS_S_S_S_S_S_iiS_S_iS_iS__param_15
)
{
	.reg .pred 	%p<60>;
	.reg .b32 	%r<538>;
	.reg .b64 	%rd<300>;

	ld.param.u64 	%rd33, [_Z20global_decode_streamPiS_PS_S_S_S_S_S_iiS_S_iS_iS__param_0];
	ld.param.u64 	%rd34, [_Z20global_decode_streamPiS_PS_S_S_S_S_S_iiS_S_iS_iS__param_1];
	ld.param.u64 	%rd25, [_Z20global_decode_streamPiS_PS_S_S_S_S_S_iiS_S_iS_iS__param_2];
	ld.param.u64 	%rd26, [_Z20global_decode_streamPiS_PS_S_S_S_S_S_iiS_S_iS_iS__param_3];
	ld.param.u64 	%rd27, [_Z20global_decode_streamPiS_PS_S_S_S_S_S_iiS_S_iS_iS__param_4];
	ld.param.u64 	%rd28, [_Z20global_decode_streamPiS_PS_S_S_S_S_S_iiS_S_iS_iS__param_5];
	ld.param.u64 	%rd35, [_Z20global_decode_streamPiS_PS_S_S_S_S_S_iiS_S_iS_iS__param_6];
	ld.param.u64 	%rd36, [_Z20global_decode_streamPiS_PS_S_S_S_S_S_iiS_S_iS_iS__param_7];
	ld.param.u32 	%r124, [_Z20global_decode_streamPiS_PS_S_S_S_S_S_iiS_S_iS_iS__param_8];
	ld.param.u32 	%r125, [_Z20global_decode_streamPiS_PS_S_S_S_S_S_iiS_S_iS_iS__param_9];
	ld.param.u64 	%rd29, [_Z20global_decode_streamPiS_PS_S_S_S_S_S_iiS_S_iS_iS__param_10];
	ld.param.u64 	%rd30, [_Z20global_decode_streamPiS_PS_S_S_S_S_S_iiS_S_iS_iS__param_11];
	ld.param.u64 	%rd31, [_Z20global_decode_streamPiS_PS_S_S_S_S_S_iiS_S_iS_iS__param_13];
	ld.param.u32 	%r127, [_Z20global_decode_streamPiS_PS_S_S_S_S_S_iiS_S_iS_iS__param_14];
	cvta.to.global.u64 	%rd1, %rd33;
	cvta.to.global.u64 	%rd2, %rd34;
	cvta.to.global.u64 	%rd3, %rd36;
	cvta.to.global.u64 	%rd4, %rd35;
	setp.lt.s32 	%p1, %r127, 1;
	@%p1 bra 	$L__BB1_84;
	cvta.to.global.u64 	%rd37, %rd27;
	cvta.to.global.u64 	%rd38, %rd30;
	cvta.to.global.u64 	%rd39, %rd26;
	cvta.to.global.u64 	%rd40, %rd25;
	cvta.to.global.u64 	%rd41, %rd29;
	mov.u32 	%r129, %tid.x;
	mov.u32 	%r130, %ctaid.x;
	mov.u32 	%r131, %ntid.x;
	mad.lo.s32 	%r132, %r130, %r131, %r129;
	cvt.s64.s32 	%rd5, %r132;
	mul.wide.s32 	%rd42, %r132, 4;
	add.s64 	%rd6, %rd37, %rd42;
	add.s64 	%rd7, %rd38, %rd42;
	add.s64 	%rd8, %rd39, %rd42;
	add.s64 	%rd9, %rd41, %rd42;
	mul.wide.s32 	%rd43, %r132, 8;
	add.s64 	%rd10, %rd40, %rd43;
	cvta.to.global.u64 	%rd11, %rd28;
	cvta.to.global.u64 	%rd12, %rd31;
	mov.b32 	%r484, 0;
$L__BB1_2:
	ld.param.u64 	%rd299, [_Z20global_decode_streamPiS_PS_S_S_S_S_S_iiS_S_iS_iS__param_15];
	cvta.to.global.u64 	%rd44, %rd299;
	mul.wide.u32 	%rd45, %r484, 4;
	add.s64 	%rd46, %rd44, %rd45;
	ld.global.u32 	%r133, [%rd46];
	setp.ne.s32 	%p2, %r133, 0;
	@%p2 bra 	$L__BB1_83;
	ld.param.u32 	%r483, [_Z20global_decode_streamPiS_PS_S_S_S_S_S_iiS_S_iS_iS__param_12];
	setp.ne.s32 	%p3, %r483, 0;
	@%p3 bra 	$L__BB1_8;
	cvt.u32.u64 	%r257, %rd5;
	setp.ge.s32 	%p19, %r257, %r125;
	mul.lo.s32 	%r258, %r484, %r125;
	cvt.s64.s32 	%rd13, %r258;
	@%p19 bra 	$L__BB1_29;
	ld.global.u32 	%r259, [%rd6];
	setp.lt.s32 	%p20, %r259, 1;
	@%p20 bra 	$L__BB1_29;
	add.s64 	%rd126, %rd13, %rd5;
	shl.b64 	%rd127, %rd126, 2;
	add.s64 	%rd128, %rd4, %rd127;
	ld.global.u32 	%r2, [%rd128];
	mov.b32 	%r485, 0;
$L__BB1_7:
	ld.global.u32 	%r261, [%rd7];
	add.s32 	%r262, %r261, %r485;
	mul.wide.s32 	%rd129, %r262, 4;
	add.s64 	%rd130, %rd3, %rd129;
	ld.global.s32 	%rd131, [%rd130];
	add.s64 	%rd132, %rd131, %rd13;
	shl.b64 	%rd133, %rd132, 2;
	add.s64 	%rd134, %rd1, %rd133;
	st.global.u32 	[%rd134], %r2;
	add.s32 	%r485, %r485, 1;
	ld.global.u32 	%r263, [%rd6];
	setp.lt.s32 	%p21, %r485, %r263;
	@%p21 bra 	$L__BB1_7;
	bra.uni 	$L__BB1_29;
$L__BB1_8:
	cvt.u32.u64 	%r134, %rd5;
	setp.ge.s32 	%p4, %r134, %r125;
	mul.lo.s32 	%r135, %r484, %r125;
	cvt.s64.s32 	%rd14, %r135;
	@%p4 bra 	$L__BB1_29;
	shl.b64 	%rd47, %rd14, 2;
	add.s64 	%rd15, %rd2, %rd47;
	add.s64 	%rd48, %rd14, %rd5;
	shl.b64 	%rd49, %rd48, 2;
	add.s64 	%rd16, %rd4, %rd49;
	ld.global.u32 	%r136, [%rd16];
	shl.b32 	%r137, %r136, 1;
	sub.s32 	%r495, 1, %r137;
	ld.global.u32 	%r6, [%rd6];
	setp.lt.s32 	%p5, %r6, 1;
	@%p5 bra 	$L__BB1_23;
	ld.global.u32 	%r7, [%rd7];
	setp.lt.u32 	%p6, %r6, 16;
	mov.b32 	%r491, 0;
	@%p6 bra 	$L__BB1_13;
	and.b32  	%r140, %r6, 2147483632;
	neg.s32 	%r497, %r140;
	mov.u32 	%r496, %r7;
$L__BB1_12:
	.pragma "nounroll";
	and.b32  	%r491, %r6, 2147483632;
	mul.wide.s32 	%rd50, %r496, 4;
	add.s64 	%rd51, %rd3, %rd50;
	ld.global.u32 	%r141, [%rd51];
	mul.wide.s32 	%rd52, %r141, 4;
	add.s64 	%rd53, %rd15, %rd52;
	ld.global.u32 	%r142, [%rd53];
	ld.global.u32 	%r143, [%rd51+4];
	mul.wide.s32 	%rd54, %r143, 4;
	add.s64 	%rd55, %rd15, %rd54;
	ld.global.u32 	%r144, [%rd55];
	shl.b32 	%r145, %r144, 1;
	ld.global.u32 	%r146, [%rd51+8];
	mul.wide.s32 	%rd56, %r146, 4;
	add.s64 	%rd57, %rd15, %rd56;
	ld.global.u32 	%r147, [%rd57];
	add.s32 	%r148, %r142, %r147;
	ld.global.u32 	%r149, [%rd51+12];
	mul.wide.s32 	%rd58, %r149, 4;
	add.s64 	%rd59, %rd15, %rd58;
	ld.global.u32 	%r150, [%rd59];
	add.s32 	%r151, %r148, %r150;
	ld.global.u32 	%r152, [%rd51+16];
	mul.wide.s32 	%rd60, %r152, 4;
	add.s64 	%rd61, %rd15, %rd60;
	ld.global.u32 	%r153, [%rd61];
	add.s32 	%r154, %r151, %r153;
	ld.global.u32 	%r155, [%rd51+20];
	mul.wide.s32 	%rd62, %r155, 4;
	add.s64 	%rd63, %rd15, %rd62;
	ld.global.u32 	%r156, [%rd63];
	add.s32 	%r157, %r154, %r156;
	ld.global.u32 	%r158, [%rd51+24];
	mul.wide.s32 	%rd64, %r158, 4;
	add.s64 	%rd65, %rd15, %rd64;
	ld.global.u32 	%r159, [%rd65];
	add.s32 	%r160, %r157, %r159;
	ld.global.u32 	%r161, [%rd51+28];
	mul.wide.s32 	%rd66, %r161, 4;
	add.s64 	%rd67, %rd15, %rd66;
	ld.global.u32 	%r162, [%rd67];
	add.s32 	%r163, %r160, %r162;
	ld.global.u32 	%r164, [%rd51+32];
	mul.wide.s32 	%rd68, %r164, 4;
	add.s64 	%rd69, %rd15, %rd68;
	ld.global.u32 	%r165, [%rd69];
	add.s32 	%r166, %r163, %r165;
	ld.global.u32 	%r167, [%rd51+36];
	mul.wide.s32 	%rd70, %r167, 4;
	add.s64 	%rd71, %rd15, %rd70;
	ld.global.u32 	%r168, [%rd71];
	add.s32 	%r169, %r166, %r168;
	ld.global.u32 	%r170, [%rd51+40];
	mul.wide.s32 	%rd72, %r170, 4;
	add.s64 	%rd73, %rd15, %rd72;
	ld.global.u32 	%r171, [%rd73];
	add.s32 	%r172, %r169, %r171;
	ld.global.u32 	%r173, [%rd51+44];
	mul.wide.s32 	%rd74, %r173, 4;
	add.s64 	%rd75, %rd15, %rd74;
	ld.global.u32 	%r174, [%rd75];
	add.s32 	%r175, %r172, %r174;
	ld.global.u32 	%r176, [%rd51+48];
	mul.wide.s32 	%rd76, %r176, 4;
	add.s64 	%rd77, %rd15, %rd76;
	ld.global.u32 	%r177, [%rd77];
	add.s32 	%r178, %r175, %r177;
	ld.global.u32 	%r179, [%rd51+52];
	mul.wide.s32 	%rd78, %r179, 4;
	add.s64 	%rd79, %rd15, %rd78;
	ld.global.u32 	%r180, [%rd79];
	add.s32 	%r181, %r178, %r180;
	ld.global.u32 	%r182, [%rd51+56];
	mul.wide.s32 	%rd80, %r182, 4;
	add.s64 	%rd81, %rd15, %rd80;
	ld.global.u32 	%r183, [%rd81];
	add.s32 	%r184, %r181, %r183;
	ld.global.u32 	%r185, [%rd51+60];
	mul.wide.s32 	%rd82, %r185, 4;
	add.s64 	%rd83, %rd15, %rd82;
	ld.global.u32 	%r186, [%rd83];
	add.s32 	%r187, %r184, %r186;
	shl.b32 	%r188, %r187, 1;
	add.s32 	%r189, %r188, %r145;
	sub.s32 	%r190, %r495, %r189;
	add.s32 	%r495, %r190, 16;
	add.s32 	%r497, %r497, 16;
	add.s32 	%r496, %r496, 16;
	setp.eq.s32 	%p7, %r497, 0;
	@%p7 bra 	$L__BB1_13;
	bra.uni 	$L__BB1_12;
$L__BB1_13:
	and.b32  	%r12, %r6, 15;
	setp.eq.s32 	%p8, %r12, 0;
	@%p8 bra 	$L__BB1_23;
	setp.lt.u32 	%p9, %r12, 8;
	@%p9 bra 	$L__BB1_16;
	add.s32 	%r192, %r7, %r491;
	mul.wide.s32 	%rd84, %r192, 4;
	add.s64 	%rd85, %rd3, %rd84;
	ld.global.u32 	%r193, [%rd85];
	mul.wide.s32 	%rd86, %r193, 4;
	add.s64 	%rd87, %rd15, %rd86;
	ld.global.u32 	%r194, [%rd87];
	ld.global.u32 	%r195, [%rd85+4];
	mul.wide.s32 	%rd88, %r195, 4;
	add.s64 	%rd89, %rd15, %rd88;
	ld.global.u32 	%r196, [%rd89];
	shl.b32 	%r197, %r196, 1;
	ld.global.u32 	%r198, [%rd85+8];
	mul.wide.s32 	%rd90, %r198, 4;
	add.s64 	%rd91, %rd15, %rd90;
	ld.global.u32 	%r199, [%rd91];
	add.s32 	%r200, %r194, %r199;
	ld.global.u32 	%r201, [%rd85+12];
	mul.wide.s32 	%rd92, %r201, 4;
	add.s64 	%rd93, %rd15, %rd92;
	ld.global.u32 	%r202, [%rd93];
	add.s32 	%r203, %r200, %r202;
	ld.global.u32 	%r204, [%rd85+16];
	mul.wide.s32 	%rd94, %r204, 4;
	add.s64 	%rd95, %rd15, %rd94;
	ld.global.u32 	%r205, [%rd95];
	add.s32 	%r206, %r203, %r205;
	ld.global.u32 	%r207, [%rd85+20];
	mul.wide.s32 	%rd96, %r207, 4;
	add.s64 	%rd97, %rd15, %rd96;
	ld.global.u32 	%r208, [%rd97];
	add.s32 	%r209, %r206, %r208;
	ld.global.u32 	%r210, [%rd85+24];
	mul.wide.s32 	%rd98, %r210, 4;
	add.s64 	%rd99, %rd15, %rd98;
	ld.global.u32 	%r211, [%rd99];
	add.s32 	%r212, %r209, %r211;
	ld.global.u32 	%r213, [%rd85+28];
	mul.wide.s32 	%rd100, %r213, 4;
	add.s64 	%rd101, %rd15, %rd100;
	ld.global.u32 	%r214, [%rd101];
	add.s32 	%r215, %r212, %r214;
	shl.b32 	%r216, %r215, 1;
	add.s32 	%r217, %r216, %r197;
	sub.s32 	%r218, %r495, %r217;
	add.s32 	%r495, %r218, 8;
	add.s32 	%r491, %r491, 8;
$L__BB1_16:
	and.b32  	%r18, %r6, 7;
	setp.eq.s32 	%p10, %r18, 0;
	@%p10 bra 	$L__BB1_23;
	and.b32  	%r19, %r6, 3;
	setp.lt.u32 	%p11, %r18, 4;
	@%p11 bra 	$L__BB1_19;
	add.s32 	%r220, %r7, %r491;
	mul.wide.s32 	%rd102, %r220, 4;
	add.s64 	%rd103, %rd3, %rd102;
	ld.global.u32 	%r221, [%rd103];
	mul.wide.s32 	%rd104, %r221, 4;
	add.s64 	%rd105, %rd15, %rd104;
	ld.global.u32 	%r222, [%rd105];
	ld.global.u32 	%r223, [%rd103+4];
	mul.wide.s32 	%rd106, %r223, 4;
	add.s64 	%rd107, %rd15, %rd106;
	ld.global.u32 	%r224, [%rd107];
	shl.b32 	%r225, %r224, 1;
	ld.global.u32 	%r226, [%rd103+8];
	mul.wide.s32 	%rd108, %r226, 4;
	add.s64 	%rd109, %rd15, %rd108;
	ld.global.u32 	%r227, [%rd109];
	add.s32 	%r228, %r222, %r227;
	ld.global.u32 	%r229, [%rd103+12];
	mul.wide.s32 	%rd110, %r229, 4;
	add.s64 	%rd111, %rd15, %rd110;
	ld.global.u32 	%r230, [%rd111];
	add.s32 	%r231, %r228, %r230;
	shl.b32 	%r232, %r231, 1;
	add.s32 	%r233, %r232, %r225;
	sub.s32 	%r234, %r495, %r233;
	add.s32 	%r495, %r234, 4;
	add.s32 	%r491, %r491, 4;
$L__BB1_19:
	setp.eq.s32 	%p12, %r19, 0;
	@%p12 bra 	$L__BB1_23;
	add.s32 	%r235, %r7, %r491;
	mul.wide.s32 	%rd112, %r235, 4;
	add.s64 	%rd17, %rd3, %rd112;
	ld.global.u32 	%r236, [%rd17];
	mul.wide.s32 	%rd113, %r236, 4;
	add.s64 	%rd114, %rd15, %rd113;
	ld.global.u32 	%r237, [%rd114];
	shl.b32 	%r238, %r237, 1;
	sub.s32 	%r239, %r495, %r238;
	add.s32 	%r495, %r239, 1;
	setp.eq.s32 	%p13, %r19, 1;
	@%p13 bra 	$L__BB1_23;
	ld.global.u32 	%r240, [%rd17+4];
	mul.wide.s32 	%rd115, %r240, 4;
	add.s64 	%rd116, %rd15, %rd115;
	ld.global.u32 	%r241, [%rd116];
	shl.b32 	%r242, %r241, 1;
	sub.s32 	%r243, %r495, %r242;
	add.s32 	%r495, %r243, 1;
	setp.eq.s32 	%p14, %r19, 2;
	@%p14 bra 	$L__BB1_23;
	ld.global.u32 	%r244, [%rd17+8];
	mul.wide.s32 	%rd117, %r244, 4;
	add.s64 	%rd118, %rd15, %rd117;
	ld.global.u32 	%r245, [%rd118];
	shl.b32 	%r246, %r245, 1;
	sub.s32 	%r247, %r495, %r246;
	add.s32 	%r495, %r247, 1;
$L__BB1_23:
	@%p5 bra 	$L__BB1_29;
	add.s32 	%r29, %r495, -1;
	mov.b32 	%r499, 0;
$L__BB1_25:
	ld.global.u32 	%r250, [%rd7];
	add.s32 	%r251, %r250, %r499;
	mul.wide.s32 	%rd119, %r251, 4;
	add.s64 	%rd120, %rd3, %rd119;
	ld.global.u32 	%r252, [%rd120];
	cvt.s64.s32 	%rd18, %r252;
	mul.wide.s32 	%rd121, %r252, 4;
	add.s64 	%rd122, %rd15, %rd121;
	ld.global.u32 	%r253, [%rd122];
	shl.b32 	%r254, %r253, 1;
	add.s32 	%r38, %r29, %r254;
	setp.lt.s32 	%p16, %r38, 0;
	mov.b32 	%r500, 1;
	@%p16 bra 	$L__BB1_28;
	setp.ne.s32 	%p17, %r38, 0;
	mov.b32 	%r500, 0;
	@%p17 bra 	$L__BB1_28;
	ld.global.u32 	%r500, [%rd16];
$L__BB1_28:
	add.s64 	%rd123, %rd18, %rd14;
	shl.b64 	%rd124, %rd123, 2;
	add.s64 	%rd125, %rd1, %rd124;
	st.global.u32 	[%rd125], %r500;
	add.s32 	%r499, %r499, 1;
	ld.global.u32 	%r256, [%rd6];
	setp.lt.s32 	%p18, %r499, %r256;
	@%p18 bra 	$L__BB1_25;
$L__BB1_29:
	cvt.u32.u64 	%r264, %rd5;
	setp.ge.s32 	%p22, %r264, %r124;
	bar.sync 	0;
	mul.lo.s32 	%r265, %r484, %r125;
	cvt.s64.s32 	%rd19, %r265;
	@%p22 bra 	$L__BB1_47;
	shl.b64 	%rd135, %rd19, 2;
	add.s64 	%rd20, %rd1, %rd135;
	ld.global.u32 	%r42, [%rd8];
	setp.lt.s32 	%p23, %r42, 1;
	mov.b32 	%r510, 0;
	@%p23 bra 	$L__BB1_44;
	ld.global.u32 	%r43, [%rd9];
	and.b32  	%r44, %r42, 15;
	setp.lt.u32 	%p24, %r42, 16;
	mov.b32 	%r510, 0;
	mov.u32 	%r503, %r510;
	@%p24 bra 	$L__BB1_34;
	and.b32  	%r503, %r42, 2147483632;
	mov.b32 	%r510, 0;
	mov.u32 	%r512, %r510;
$L__BB1_33:
	.pragma "nounroll";
	add.s32 	%r270, %r43, %r512;
	mul.wide.s32 	%rd136, %r270, 4;
	add.s64 	%rd137, %rd20, %rd136;
	ld.global.u32 	%r271, [%rd137];
	xor.b32  	%r272, %r271, %r510;
	ld.global.u32 	%r273, [%rd137+4];
	xor.b32  	%r274, %r273, %r272;
	ld.global.u32 	%r275, [%rd137+8];
	xor.b32  	%r276, %r275, %r274;
	ld.global.u32 	%r277, [%rd137+12];
	xor.b32  	%r278, %r277, %r276;
	ld.global.u32 	%r279, [%rd137+16];
	xor.b32  	%r280, %r279, %r278;
	ld.global.u32 	%r281, [%rd137+20];
	xor.b32  	%r282, %r281, %r280;
	ld.global.u32 	%r283, [%rd137+24];
	xor.b32  	%r284, %r283, %r282;
	ld.global.u32 	%r285, [%rd137+28];
	xor.b32  	%r286, %r285, %r284;
	ld.global.u32 	%r287, [%rd137+32];
	xor.b32  	%r288, %r287, %r286;
	ld.global.u32 	%r289, [%rd137+36];
	xor.b32  	%r290, %r289, %r288;
	ld.global.u32 	%r291, [%rd137+40];
	xor.b32  	%r292, %r291, %r290;
	ld.global.u32 	%r293, [%rd137+44];
	xor.b32  	%r294, %r293, %r292;
	ld.global.u32 	%r295, [%rd137+48];
	xor.b32  	%r296, %r295, %r294;
	ld.global.u32 	%r297, [%rd137+52];
	xor.b32  	%r298, %r297, %r296;
	ld.global.u32 	%r299, [%rd137+56];
	xor.b32  	%r300, %r299, %r298;
	ld.global.u32 	%r301, [%rd137+60];
	xor.b32  	%r510, %r301, %r300;
	add.s32 	%r512, %r512, 16;
	setp.eq.s32 	%p25, %r512, %r503;
	@%p25 bra 	$L__BB1_34;
	bra.uni 	$L__BB1_33;
$L__BB1_34:
	setp.eq.s32 	%p26, %r44, 0;
	@%p26 bra 	$L__BB1_44;
	and.b32  	%r49, %r42, 7;
	setp.lt.u32 	%p27, %r44, 8;
	@%p27 bra 	$L__BB1_37;
	add.s32 	%r303, %r43, %r503;
	mul.wide.s32 	%rd138, %r303, 4;
	add.s64 	%rd139, %rd20, %rd138;
	ld.global.u32 	%r304, [%rd139];
	ld.global.u32 	%r305, [%rd139+4];
	xor.b32  	%r306, %r304, %r305;
	ld.global.u32 	%r307, [%rd139+8];
	xor.b32  	%r308, %r306, %r307;
	ld.global.u32 	%r309, [%rd139+12];
	xor.b32  	%r310, %r308, %r309;
	ld.global.u32 	%r311, [%rd139+16];
	xor.b32  	%r312, %r310, %r311;
	ld.global.u32 	%r313, [%rd139+20];
	xor.b32  	%r314, %r312, %r313;
	ld.global.u32 	%r315, [%rd139+24];
	xor.b32  	%r316, %r314, %r315;
	ld.global.u32 	%r317, [%rd139+28];
	xor.b32  	%r318, %r316, %r317;
	xor.b32  	%r510, %r318, %r510;
	add.s32 	%r503, %r503, 8;
$L__BB1_37:
	setp.eq.s32 	%p28, %r49, 0;
	@%p28 bra 	$L__BB1_44;
	and.b32  	%r55, %r42, 3;
	setp.lt.u32 	%p29, %r49, 4;
	@%p29 bra 	$L__BB1_40;
	add.s32 	%r320, %r43, %r503;
	mul.wide.s32 	%rd140, %r320, 4;
	add.s64 	%rd141, %rd20, %rd140;
	ld.global.u32 	%r321, [%rd141];
	ld.global.u32 	%r322, [%rd141+4];
	xor.b32  	%r323, %r321, %r322;
	ld.global.u32 	%r324, [%rd141+8];
	xor.b32  	%r325, %r323, %r324;
	ld.global.u32 	%r326, [%rd141+12];
	xor.b32  	%r327, %r325, %r326;
	xor.b32  	%r510, %r327, %r510;
	add.s32 	%r503, %r503, 4;
$L__BB1_40:
	setp.eq.s32 	%p30, %r55, 0;
	@%p30 bra 	$L__BB1_44;
	add.s32 	%r328, %r43, %r503;
	mul.wide.s32 	%rd142, %r328, 4;
	add.s64 	%rd21, %rd20, %rd142;
	ld.global.u32 	%r329, [%rd21];
	xor.b32  	%r510, %r329, %r510;
	setp.eq.s32 	%p31, %r55, 1;
	@%p31 bra 	$L__BB1_44;
	ld.global.u32 	%r330, [%rd21+4];
	xor.b32  	%r510, %r330, %r510;
	setp.eq.s32 	%p32, %r55, 2;
	@%p32 bra 	$L__BB1_44;
	ld.global.u32 	%r331, [%rd21+8];
	xor.b32  	%r510, %r331, %r510;
$L__BB1_44:
	@%p23 bra 	$L__BB1_47;
	mov.b32 	%r513, 0;
$L__BB1_46:
	ld.global.u32 	%r333, [%rd9];
	add.s32 	%r334, %r333, %r513;
	cvt.s64.s32 	%rd143, %r334;
	mul.wide.s32 	%rd144, %r334, 4;
	add.s64 	%rd145, %rd20, %rd144;
	ld.global.u32 	%r335, [%rd145];
	xor.b32  	%r336, %r335, %r510;
	add.s64 	%rd146, %rd143, %rd19;
	shl.b64 	%rd147, %rd146, 2;
	add.s64 	%rd148, %rd2, %rd147;
	st.global.u32 	[%rd148], %r336;
	add.s32 	%r513, %r513, 1;
	ld.global.u32 	%r337, [%rd8];
	setp.lt.s32 	%p34, %r513, %r337;
	@%p34 bra 	$L__BB1_46;
$L__BB1_47:
	cvt.u32.u64 	%r338, %rd5;
	setp.ge.s32 	%p35, %r338, %r125;
	bar.sync 	0;
	shl.b64 	%rd149, %rd19, 2;
	add.s64 	%rd22, %rd11, %rd149;
	@%p35 bra 	$L__BB1_65;
	add.s64 	%rd150, %rd19, %rd5;
	shl.b64 	%rd151, %rd150, 2;
	add.s64 	%rd152, %rd4, %rd151;
	ld.global.u32 	%r71, [%rd152];
	shl.b32 	%r339, %r71, 1;
	sub.s32 	%r525, 1, %r339;
	ld.global.u32 	%r73, [%rd6];
	setp.lt.s32 	%p36, %r73, 1;
	@%p36 bra 	$L__BB1_60;
	ld.global.u32 	%r74, [%rd7];
	setp.lt.u32 	%p37, %r73, 8;
	mov.b32 	%r521, 0;
	@%p37 bra 	$L__BB1_52;
	mov.b32 	%r515, 0;
$L__BB1_51:
	.pragma "nounroll";
	add.s32 	%r343, %r74, %r515;
	mul.wide.s32 	%rd153, %r343, 4;
	add.s64 	%rd154, %rd3, %rd153;
	ld.global.s32 	%rd155, [%rd154];
	add.s64 	%rd156, %rd155, %rd19;
	shl.b64 	%rd157, %rd156, 2;
	add.s64 	%rd158, %rd2, %rd157;
	ld.global.u32 	%r344, [%rd158];
	ld.global.s32 	%rd159, [%rd154+4];
	add.s64 	%rd160, %rd159, %rd19;
	shl.b64 	%rd161, %rd160, 2;
	add.s64 	%rd162, %rd2, %rd161;
	ld.global.u32 	%r345, [%rd162];
	shl.b32 	%r346, %r345, 1;
	ld.global.s32 	%rd163, [%rd154+8];
	add.s64 	%rd164, %rd163, %rd19;
	shl.b64 	%rd165, %rd164, 2;
	add.s64 	%rd166, %rd2, %rd165;
	ld.global.u32 	%r347, [%rd166];
	add.s32 	%r348, %r344, %r347;
	ld.global.s32 	%rd167, [%rd154+12];
	add.s64 	%rd168, %rd167, %rd19;
	shl.b64 	%rd169, %rd168, 2;
	add.s64 	%rd170, %rd2, %rd169;
	ld.global.u32 	%r349, [%rd170];
	add.s32 	%r350, %r348, %r349;
	ld.global.s32 	%rd171, [%rd154+16];
	add.s64 	%rd172, %rd171, %rd19;
	shl.b64 	%rd173, %rd172, 2;
	add.s64 	%rd174, %rd2, %rd173;
	ld.global.u32 	%r351, [%rd174];
	add.s32 	%r352, %r350, %r351;
	ld.global.s32 	%rd175, [%rd154+20];
	add.s64 	%rd176, %rd175, %rd19;
	shl.b64 	%rd177, %rd176, 2;
	add.s64 	%rd178, %rd2, %rd177;
	ld.global.u32 	%r353, [%rd178];
	add.s32 	%r354, %r352, %r353;
	ld.global.s32 	%rd179, [%rd154+24];
	add.s64 	%rd180, %rd179, %rd19;
	shl.b64 	%rd181, %rd180, 2;
	add.s64 	%rd182, %rd2, %rd181;
	ld.global.u32 	%r355, [%rd182];
	add.s32 	%r356, %r354, %r355;
	ld.global.s32 	%rd183, [%rd154+28];
	add.s64 	%rd184, %rd183, %rd19;
	shl.b64 	%rd185, %rd184, 2;
	add.s64 	%rd186, %rd2, %rd185;
	ld.global.u32 	%r357, [%rd186];
	add.s32 	%r358, %r356, %r357;
	shl.b32 	%r359, %r358, 1;
	add.s32 	%r360, %r359, %r346;
	sub.s32 	%r361, %r525, %r360;
	add.s32 	%r525, %r361, 8;
	add.s32 	%r515, %r515, 8;
	and.b32  	%r521, %r73, 2147483640;
	setp.ne.s32 	%p38, %r515, %r521;
	@%p38 bra 	$L__BB1_51;
$L__BB1_52:
	and.b32  	%r83, %r73, 7;
	setp.eq.s32 	%p39, %r83, 0;
	@%p39 bra 	$L__BB1_60;
	setp.lt.u32 	%p40, %r83, 4;
	@%p40 bra 	$L__BB1_55;
	add.s32 	%r363, %r74, %r521;
	mul.wide.s32 	%rd187, %r363, 4;
	add.s64 	%rd188, %rd3, %rd187;
	ld.global.s32 	%rd189, [%rd188];
	add.s64 	%rd190, %rd189, %rd19;
	shl.b64 	%rd191, %rd190, 2;
	add.s64 	%rd192, %rd2, %rd191;
	ld.global.u32 	%r364, [%rd192];
	ld.global.s32 	%rd193, [%rd188+4];
	add.s64 	%rd194, %rd193, %rd19;
	shl.b64 	%rd195, %rd194, 2;
	add.s64 	%rd196, %rd2, %rd195;
	ld.global.u32 	%r365, [%rd196];
	shl.b32 	%r366, %r365, 1;
	ld.global.s32 	%rd197, [%rd188+8];
	add.s64 	%rd198, %rd197, %rd19;
	shl.b64 	%rd199, %rd198, 2;
	add.s64 	%rd200, %rd2, %rd199;
	ld.global.u32 	%r367, [%rd200];
	add.s32 	%r368, %r364, %r367;
	ld.global.s32 	%rd201, [%rd188+12];
	add.s64 	%rd202, %rd201, %rd19;
	shl.b64 	%rd203, %rd202, 2;
	add.s64 	%rd204, %rd2, %rd203;
	ld.global.u32 	%r369, [%rd204];
	add.s32 	%r370, %r368, %r369;
	shl.b32 	%r371, %r370, 1;
	add.s32 	%r372, %r371, %r366;
	sub.s32 	%r373, %r525, %r372;
	add.s32 	%r525, %r373, 4;
	add.s32 	%r521, %r521, 4;
$L__BB1_55:
	and.b32  	%r89, %r73, 3;
	setp.eq.s32 	%p41, %r89, 0;
	@%p41 bra 	$L__BB1_60;
	setp.eq.s32 	%p42, %r89, 1;
	@%p42 bra 	$L__BB1_58;
	add.s32 	%r375, %r74, %r521;
	mul.wide.s32 	%rd205, %r375, 4;
	add.s64 	%rd206, %rd3, %rd205;
	ld.global.s32 	%rd207, [%rd206];
	add.s64 	%rd208, %rd207, %rd19;
	shl.b64 	%rd209, %rd208, 2;
	add.s64 	%rd210, %rd2, %rd209;
	ld.global.u32 	%r376, [%rd210];
	shl.b32 	%r377, %r376, 1;
	ld.global.s32 	%rd211, [%rd206+4];
	add.s64 	%rd212, %rd211, %rd19;
	shl.b64 	%rd213, %rd212, 2;
	add.s64 	%rd214, %rd2, %rd213;
	ld.global.u32 	%r378, [%rd214];
	shl.b32 	%r379, %r378, 1;
	add.s32 	%r380, %r377, %r379;
	sub.s32 	%r381, %r525, %r380;
	add.s32 	%r525, %r381, 2;
	add.s32 	%r521, %r521, 2;
$L__BB1_58:
	and.b32  	%r382, %r73, 1;
	setp.eq.b32 	%p43, %r382, 1;
	not.pred 	%p44, %p43;
	@%p44 bra 	$L__BB1_60;
	add.s32 	%r383, %r74, %r521;
	mul.wide.s32 	%rd215, %r383, 4;
	add.s64 	%rd216, %rd3, %rd215;
	ld.global.s32 	%rd217, [%rd216];
	add.s64 	%rd218, %rd217, %rd19;
	shl.b64 	%rd219, %rd218, 2;
	add.s64 	%rd220, %rd2, %rd219;
	ld.global.u32 	%r384, [%rd220];
	shl.b32 	%r385, %r384, 1;
	sub.s32 	%r386, %r525, %r385;
	add.s32 	%r525, %r386, 1;
$L__BB1_60:
	setp.lt.s32 	%p45, %r525, 1;
	@%p45 bra 	$L__BB1_62;
	shl.b64 	%rd225, %rd5, 2;
	add.s64 	%rd226, %rd22, %rd225;
	mov.b32 	%r388, 0;
	st.global.u32 	[%rd226], %r388;
	bra.uni 	$L__BB1_65;
$L__BB1_62:
	setp.gt.s32 	%p46, %r525, -1;
	@%p46 bra 	$L__BB1_64;
	shl.b64 	%rd223, %rd5, 2;
	add.s64 	%rd224, %rd22, %rd223;
	mov.b32 	%r387, 1;
	st.global.u32 	[%rd224], %r387;
	bra.uni 	$L__BB1_65;
$L__BB1_64:
	shl.b64 	%rd221, %rd5, 2;
	add.s64 	%rd222, %rd22, %rd221;
	st.global.u32 	[%rd222], %r71;
$L__BB1_65:
	cvt.u32.u64 	%r389, %rd5;
	setp.ge.s32 	%p47, %r389, %r124;
	bar.sync 	0;
	@%p47 bra 	$L__BB1_82;
	ld.global.u32 	%r97, [%rd8];
	setp.lt.s32 	%p48, %r97, 1;
	@%p48 bra 	$L__BB1_82;
	ld.global.u64 	%rd227, [%rd10];
	cvta.to.global.u64 	%rd23, %rd227;
	and.b32  	%r98, %r97, 15;
	setp.lt.u32 	%p49, %r97, 16;
	mov.b32 	%r532, 0;
	mov.u32 	%r537, %r532;
	@%p49 bra 	$L__BB1_70;
	and.b32  	%r532, %r97, 2147483632;
	mov.b32 	%r526, 0;
	mov.u32 	%r537, %r526;
$L__BB1_69:
	.pragma "nounroll";
	mul.wide.u32 	%rd228, %r526, 4;
	add.s64 	%rd229, %rd23, %rd228;
	ld.global.u32 	%r393, [%rd229];
	mul.wide.s32 	%rd230, %r393, 4;
	add.s64 	%rd231, %rd22, %rd230;
	ld.global.u32 	%r394, [%rd231];
	xor.b32  	%r395, %r394, %r537;
	ld.global.u32 	%r396, [%rd229+4];
	mul.wide.s32 	%rd232, %r396, 4;
	add.s64 	%rd233, %rd22, %rd232;
	ld.global.u32 	%r397, [%rd233];
	xor.b32  	%r398, %r397, %r395;
	ld.global.u32 	%r399, [%rd229+8];
	mul.wide.s32 	%rd234, %r399, 4;
	add.s64 	%rd235, %rd22, %rd234;
	ld.global.u32 	%r400, [%rd235];
	xor.b32  	%r401, %r400, %r398;
	ld.global.u32 	%r402, [%rd229+12];
	mul.wide.s32 	%rd236, %r402, 4;
	add.s64 	%rd237, %rd22, %rd236;
	ld.global.u32 	%r403, [%rd237];
	xor.b32  	%r404, %r403, %r401;
	ld.global.u32 	%r405, [%rd229+16];
	mul.wide.s32 	%rd238, %r405, 4;
	add.s64 	%rd239, %rd22, %rd238;
	ld.global.u32 	%r406, [%rd239];
	xor.b32  	%r407, %r406, %r404;
	ld.global.u32 	%r408, [%rd229+20];
	mul.wide.s32 	%rd240, %r408, 4;
	add.s64 	%rd241, %rd22, %rd240;
	ld.global.u32 	%r409, [%rd241];
	xor.b32  	%r410, %r409, %r407;
	ld.global.u32 	%r411, [%rd229+24];
	mul.wide.s32 	%rd242, %r411, 4;
	add.s64 	%rd243, %rd22, %rd242;
	ld.global.u32 	%r412, [%rd243];
	xor.b32  	%r413, %r412, %r410;
	ld.global.u32 	%r414, [%rd229+28];
	mul.wide.s32 	%rd244, %r414, 4;
	add.s64 	%rd245, %rd22, %rd244;
	ld.global.u32 	%r415, [%rd245];
	xor.b32  	%r416, %r415, %r413;
	ld.global.u32 	%r417, [%rd229+32];
	mul.wide.s32 	%rd246, %r417, 4;
	add.s64 	%rd247, %rd22, %rd246;
	ld.global.u32 	%r418, [%rd247];
	xor.b32  	%r419, %r418, %r416;
	ld.global.u32 	%r420, [%rd229+36];
	mul.wide.s32 	%rd248, %r420, 4;
	add.s64 	%rd249, %rd22, %rd248;
	ld.global.u32 	%r421, [%rd249];
	xor.b32  	%r422, %r421, %r419;
	ld.global.u32 	%r423, [%rd229+40];
	mul.wide.s32 	%rd250, %r423, 4;
	add.s64 	%rd251, %rd22, %rd250;
	ld.global.u32 	%r424, [%rd251];
	xor.b32  	%r425, %r424, %r422;
	ld.global.u32 	%r426, [%rd229+44];
	mul.wide.s32 	%rd252, %r426, 4;
	add.s64 	%rd253, %rd22, %rd252;
	ld.global.u32 	%r427, [%rd253];
	xor.b32  	%r428, %r427, %r425;
	ld.global.u32 	%r429, [%rd229+48];
	mul.wide.s32 	%rd254, %r429, 4;
	add.s64 	%rd255, %rd22, %rd254;
	ld.global.u32 	%r430, [%rd255];
	xor.b32  	%r431, %r430, %r428;
	ld.global.u32 	%r432, [%rd229+52];
	mul.wide.s32 	%rd256, %r432, 4;
	add.s64 	%rd257, %rd22, %rd256;
	ld.global.u32 	%r433, [%rd257];
	xor.b32  	%r434, %r433, %r431;
	ld.global.u32 	%r435, [%rd229+56];
	mul.wide.s32 	%rd258, %r435, 4;
	add.s64 	%rd259, %rd22, %rd258;
	ld.global.u32 	%r436, [%rd259];
	xor.b32  	%r437, %r436, %r434;
	ld.global.u32 	%r438, [%rd229+60];
	mul.wide.s32 	%rd260, %r438, 4;
	add.s64 	%rd261, %rd22, %rd260;
	ld.global.u32 	%r439, [%rd261];
	xor.b32  	%r537, %r439, %r437;
	add.s32 	%r526, %r526, 16;
	setp.ne.s32 	%p50, %r526, %r532;
	@%p50 bra 	$L__BB1_69;
$L__BB1_70:
	setp.eq.s32 	%p51, %r98, 0;
	@%p51 bra 	$L__BB1_80;
	and.b32  	%r107, %r97, 7;
	setp.lt.u32 	%p52, %r98, 8;
	@%p52 bra 	$L__BB1_73;
	mul.wide.u32 	%rd262, %r532, 4;
	add.s64 	%rd263, %rd23, %rd262;
	ld.global.u32 	%r441, [%rd263];
	mul.wide.s32 	%rd264, %r441, 4;
	add.s64 	%rd265, %rd22, %rd264;
	ld.global.u32 	%r442, [%rd265];
	ld.global.u32 	%r443, [%rd263+4];
	mul.wide.s32 	%rd266, %r443, 4;
	add.s64 	%rd267, %rd22, %rd266;
	ld.global.u32 	%r444, [%rd267];
	xor.b32  	%r445, %r442, %r444;
	ld.global.u32 	%r446, [%rd263+8];
	mul.wide.s32 	%rd268, %r446, 4;
	add.s64 	%rd269, %rd22, %rd268;
	ld.global.u32 	%r447, [%rd269];
	xor.b32  	%r448, %r445, %r447;
	ld.global.u32 	%r449, [%rd263+12];
	mul.wide.s32 	%rd270, %r449, 4;
	add.s64 	%rd271, %rd22, %rd270;
	ld.global.u32 	%r450, [%rd271];
	xor.b32  	%r451, %r448, %r450;
	ld.global.u32 	%r452, [%rd263+16];
	mul.wide.s32 	%rd272, %r452, 4;
	add.s64 	%rd273, %rd22, %rd272;
	ld.global.u32 	%r453, [%rd273];
	xor.b32  	%r454, %r451, %r453;
	ld.global.u32 	%r455, [%rd263+20];
	mul.wide.s32 	%rd274, %r455, 4;
	add.s64 	%rd275, %rd22, %rd274;
	ld.global.u32 	%r456, [%rd275];
	xor.b32  	%r457, %r454, %r456;
	ld.global.u32 	%r458, [%rd263+24];
	mul.wide.s32 	%rd276, %r458, 4;
	add.s64 	%rd277, %rd22, %rd276;
	ld.global.u32 	%r459, [%rd277];
	xor.b32  	%r460, %r457, %r459;
	ld.global.u32 	%r461, [%rd263+28];
	mul.wide.s32 	%rd278, %r461, 4;
	add.s64 	%rd279, %rd22, %rd278;
	ld.global.u32 	%r462, [%rd279];
	xor.b32  	%r463, %r460, %r462;
	xor.b32  	%r537, %r463, %r537;
	add.s32 	%r532, %r532, 8;
$L__BB1_73:
	setp.eq.s32 	%p53, %r107, 0;
	@%p53 bra 	$L__BB1_80;
	and.b32  	%r113, %r97, 3;
	setp.lt.u32 	%p54, %r107, 4;
	@%p54 bra 	$L__BB1_76;
	mul.wide.u32 	%rd280, %r532, 4;
	add.s64 	%rd281, %rd23, %rd280;
	ld.global.u32 	%r465, [%rd281];
	mul.wide.s32 	%rd282, %r465, 4;
	add.s64 	%rd283, %rd22, %rd282;
	ld.global.u32 	%r466, [%rd283];
	ld.global.u32 	%r467, [%rd281+4];
	mul.wide.s32 	%rd284, %r467, 4;
	add.s64 	%rd285, %rd22, %rd284;
	ld.global.u32 	%r468, [%rd285];
	xor.b32  	%r469, %r466, %r468;
	ld.global.u32 	%r470, [%rd281+8];
	mul.wide.s32 	%rd286, %r470, 4;
	add.s64 	%rd287, %rd22, %rd286;
	ld.global.u32 	%r471, [%rd287];
	xor.b32  	%r472, %r469, %r471;
	ld.global.u32 	%r473, [%rd281+12];
	mul.wide.s32 	%rd288, %r473, 4;
	add.s64 	%rd289, %rd22, %rd288;
	ld.global.u32 	%r474, [%rd289];
	xor.b32  	%r475, %r472, %r474;
	xor.b32  	%r537, %r475, %r537;
	add.s32 	%r532, %r532, 4;
$L__BB1_76:
	setp.eq.s32 	%p55, %r113, 0;
	@%p55 bra 	$L__BB1_80;
	mul.wide.u32 	%rd290, %r532, 4;
	add.s64 	%rd24, %rd23, %rd290;
	ld.global.u32 	%r476, [%rd24];
	mul.wide.s32 	%rd291, %r476, 4;
	add.s64 	%rd292, %rd22, %rd291;
	ld.global.u32 	%r477, [%rd292];
	xor.b32  	%r537, %r477, %r537;
	setp.eq.s32 	%p56, %r113, 1;
	@%p56 bra 	$L__BB1_80;
	ld.global.u32 	%r478, [%rd24+4];
	mul.wide.s32 	%rd293, %r478, 4;
	add.s64 	%rd294, %rd22, %rd293;
	ld.global.u32 	%r479, [%rd294];
	xor.b32  	%r537, %r479, %r537;
	setp.eq.s32 	%p57, %r113, 2;
	@%p57 bra 	$L__BB1_80;
	ld.global.u32 	%r480, [%rd24+8];
	mul.wide.s32 	%rd295, %r480, 4;
	add.s64 	%rd296, %rd22, %rd295;
	ld.global.u32 	%r481, [%rd296];
	xor.b32  	%r537, %r481, %r537;
$L__BB1_80:
	setp.ne.s32 	%p58, %r537, 1;
	@%p58 bra 	$L__BB1_82;
	mul.wide.u32 	%rd297, %r484, 4;
	add.s64 	%rd298, %rd12, %rd297;
	mov.b32 	%r482, 0;
	st.global.u32 	[%rd298], %r482;
$L__BB1_82:
	bar.sync 	0;
$L__BB1_83:
	add.s32 	%r484, %r484, 1;
	setp.ne.s32 	%p59, %r484, %r127;
	@%p59 bra 	$L__BB1_2;
$L__BB1_84:
	ret;

}


// ===== COMPILED SASS (sm_100) =====

	.target	sm_100

	.elftype	@"ET_EXEC"


//--------------------- .note.nv.tkinfo           --------------------------
	.section	.note.nv.tkinfo,"",@"SHT_NOTE"
	.sectionflags	@"SHF_NOTE_NV_TKINFO"
	.tkinfo
        /*0018*/ 	.word	0x00000002
        /*0030*/ 	.string	""
        /*0030*/ 	.string	"ptxas"
        /*0030*/ 	.string	"Cuda compilation tools, release 13.0, V13.0.88"
        /*0030*/ 	.string	"Build cuda_13.0.r13.0/compiler.36424714_0"
        /*0030*/ 	.string	"-arch sm_100 -m 64 "



//--------------------- .note.nv.cuinfo           --------------------------
	.section	.note.nv.cuinfo,"",@"SHT_NOTE"
	.sectionflags	@"SHF_NOTE_NV_CUINFO"
        /*0018*/ 	.short	0x0002
        /*001a*/ 	.short	0x0064
        /*001c*/ 	.short	0x0082
	.zero		2


//--------------------- .nv.info                  --------------------------
	.section	.nv.info,"",@"SHT_CUDA_INFO"
	.align	4


	//----- nvinfo : EIATTR_REGCOUNT
	.align		4
        /*0000*/ 	.byte	0x04, 0x2f
        /*0002*/ 	.short	(.L_1 - .L_0)
	.align		4
.L_0:
        /*0004*/ 	.word	index@(_Z13global_decodePiS_PS_S_S_S_S_S_iiS_S_iS_)
        /*0008*/ 	.word	0x00000020


	//----- nvinfo : EIATTR_FRAME_SIZE
	.align		4
.L_1:
        /*000c*/ 	.byte	0x04, 0x11
        /*000e*/ 	.short	(.L_3 - .L_2)
	.align		4
.L_2:
        /*0010*/ 	.word	index@(_Z13global_decodePiS_PS_S_S_S_S_S_iiS_S_iS_)
        /*0014*/ 	.word	0x00000000


	//----- nvinfo : EIATTR_REGCOUNT
	.align		4
.L_3:
        /*0018*/ 	.byte	0x04, 0x2f
        /*001a*/ 	.short	(.L_5 - .L_4)
	.align		4
.L_4:
        /*001c*/ 	.word	index@(_Z20global_decode_streamPiS_PS_S_S_S_S_S_iiS_S_iS_iS_)
        /*0020*/ 	.word	0x00000020


	//----- nvinfo : EIATTR_FRAME_SIZE
	.align		4
.L_5:
        /*0024*/ 	.byte	0x04, 0x11
        /*0026*/ 	.short	(.L_7 - .L_6)
	.align		4
.L_6:
        /*0028*/ 	.word	index@(_Z20global_decode_streamPiS_PS_S_S_S_S_S_iiS_S_iS_iS_)
        /*002c*/ 	.word	0x00000000


	//----- nvinfo : EIATTR_MIN_STACK_SIZE
	.align		4
.L_7:
        /*0030*/ 	.byte	0x04, 0x12
        /*0032*/ 	.short	(.L_9 - .L_8)
	.align		4
.L_8:
        /*0034*/ 	.word	index@(_Z20global_decode_streamPiS_PS_S_S_S_S_S_iiS_S_iS_iS_)
        /*0038*/ 	.word	0x00000000


	//----- nvinfo : EIATTR_MIN_STACK_SIZE
	.align		4
.L_9:
        /*003c*/ 	.byte	0x04, 0x12
        /*003e*/ 	.short	(.L_11 - .L_10)
	.align		4
.L_10:
        /*0040*/ 	.word	index@(_Z13global_decodePiS_PS_S_S_S_S_S_iiS_S_iS_)
        /*0044*/ 	.word	0x00000000
.L_11:


//--------------------- .nv.compat                --------------------------
	.section	.nv.compat,"",@"SHT_CUDA_COMPAT_INFO"
	.align	4
        /*0000*/ 	.byte	0x02, 0x09, 0x00, 0x00, 0x02, 0x02, 0x01, 0x00, 0x02, 0x05, 0x05, 0x00, 0x03, 0x07, 0x01, 0x01
        /*0010*/ 	.byte	0x02, 0x03, 0x00, 0x00, 0x02, 0x06, 0x01, 0x00, 0x04, 0x0b, 0x08, 0x00, 0x09, 0x00, 0x00, 0x00
        /*0020*/ 	.byte	0x00, 0x00, 0x00, 0x00


//--------------------- .nv.info._Z20global_decode_streamPiS_PS_S_S_S_S_S_iiS_S_iS_iS_ --------------------------
	.section	.nv.info._Z20global_decode_streamPiS_PS_S_S_S_S_S_iiS_S_iS_iS_,"",@"SHT_CUDA_INFO"
	.sectionflags	@""
	.align	4


	//----- nvinfo : EIATTR_CUDA_API_VERSION
	.align		4
        /*0000*/ 	.byte	0x04, 0x37
        /*0002*/ 	.short	(.L_13 - .L_12)
.L_12:
        /*0004*/ 	.word	0x00000082


	//----- nvinfo : EIATTR_KPARAM_INFO
	.align		4
.L_13:
        /*0008*/ 	.byte	0x04, 0x17
        /*000a*/ 	.short	(.L_15 - .L_14)
.L_14:
        /*000c*/ 	.word	0x00000000
        /*0010*/ 	.short	0x000f
        /*0012*/ 	.short	0x0070
        /*0014*/ 	.byte	0x00, 0xf5, 0x21, 0x00


	//----- nvinfo : EIATTR_KPARAM_INFO
	.align		4
.L_15:
        /*0018*/ 	.byte	0x04, 0x17
        /*001a*/ 	.short	(.L_17 - .L_16)
.L_16:
        /*001c*/ 	.word	0x00000000
        /*0020*/ 	.short	0x000e
        /*0022*/ 	.short	0x0068
        /*0024*/ 	.byte	0x00, 0xf0, 0x11, 0x00


	//----- nvinfo : EIATTR_KPARAM_INFO
	.align		4
.L_17:
        /*0028*/ 	.byte	0x04, 0x17
        /*002a*/ 	.short	(.L_19 - .L_18)
.L_18:
        /*002c*/ 	.word	0x00000000
        /*0030*/ 	.short	0x000d
        /*0032*/ 	.short	0x0060
        /*0034*/ 	.byte	0x00, 0xf5, 0x21, 0x00


	//----- nvinfo : EIATTR_KPARAM_INFO
	.align		4
.L_19:
        /*0038*/ 	.byte	0x04, 0x17
        /*003a*/ 	.short	(.L_21 - .L_20)
.L_20:
        /*003c*/ 	.word	0x00000000
        /*0040*/ 	.short	0x000c
        /*0042*/ 	.short	0x0058
        /*0044*/ 	.byte	0x00, 0xf0, 0x11, 0x00


	//----- nvinfo : EIATTR_KPARAM_INFO
	.align		4
.L_21:
        /*0048*/ 	.byte	0x04, 0x17
        /*004a*/ 	.short	(.L_23 - .L_22)
.L_22:
        /*004c*/ 	.word	0x00000000
        /*0050*/ 	.short	0x000b
        /*0052*/ 	.short	0x0050
        /*0054*/ 	.byte	0x00, 0xf5, 0x21, 0x00


	//----- nvinfo : EIATTR_KPARAM_INFO
	.align		4
.L_23:
        /*0058*/ 	.byte	0x04, 0x17
        /*005a*/ 	.short	(.L_25 - .L_24)
.L_24:
        /*005c*/ 	.word	0x00000000
        /*0060*/ 	.short	0x000a
        /*0062*/ 	.short	0x0048
        /*0064*/ 	.byte	0x00, 0xf5, 0x21, 0x00


	//----- nvinfo : EIATTR_KPARAM_INFO
	.align		4
.L_25:
        /*0068*/ 	.byte	0x04, 0x17
        /*006a*/ 	.short	(.L_27 - .L_26)
.L_26:
        /*006c*/ 	.word	0x00000000
        /*0070*/ 	.short	0x0009
        /*0072*/ 	.short	0x0044
        /*0074*/ 	.byte	0x00, 0xf0, 0x11, 0x00


	//----- nvinfo : EIATTR_KPARAM_INFO
	.align		4
.L_27:
        /*0078*/ 	.byte	0x04, 0x17
        /*007a*/ 	.short	(.L_29 - .L_28)
.L_28:
        /*007c*/ 	.word	0x00000000
        /*0080*/ 	.short	0x0008
        /*0082*/ 	.short	0x0040
        /*0084*/ 	.byte	0x00, 0xf0, 0x11, 0x00


	//----- nvinfo : EIATTR_KPARAM_INFO
	.align		4
.L_29:
        /*0088*/ 	.byte	0x04, 0x17
        /*008a*/ 	.short	(.L_31 - .L_30)
.L_30:
        /*008c*/ 	.word	0x00000000
        /*0090*/ 	.short	0x0007
        /*0092*/ 	.short	0x0038
        /*0094*/ 	.byte	0x00, 0xf5, 0x21, 0x00


	//----- nvinfo : EIATTR_KPARAM_INFO
	.align		4
.L_31:
        /*0098*/ 	.byte	0x04, 0x17
        /*009a*/ 	.short	(.L_33 - .L_32)
.L_32:
        /*009c*/ 	.word	0x00000000
        /*00a0*/ 	.short	0x0006
        /*00a2*/ 	.short	0x0030
        /*00a4*/ 	.byte	0x00, 0xf5, 0x21, 0x00


	//----- nvinfo : EIATTR_KPARAM_INFO
	.align		4
.L_33:
        /*00a8*/ 	.byte	0x04, 0x17
        /*00aa*/ 	.short	(.L_35 - .L_34)
.L_34:
        /*00ac*/ 	.word	0x00000000
        /*00b0*/ 	.short	0x0005
        /*00b2*/ 	.short	0x0028
        /*00b4*/ 	.byte	0x00, 0xf5, 0x21, 0x00


	//----- nvinfo : EIATTR_KPARAM_INFO
	.align		4
.L_35:
        /*00b8*/ 	.byte	0x04, 0x17
        /*00ba*/ 	.short	(.L_37 - .L_36)
.L_36:
        /*00bc*/ 	.word	0x00000000
        /*00c0*/ 	.short	0x0004
        /*00c2*/ 	.short	0x0020
        /*00c4*/ 	.byte	0x00, 0xf5, 0x21, 0x00


	//----- nvinfo : EIATTR_KPARAM_INFO
	.align		4
.L_37:
        /*00c8*/ 	.byte	0x04, 0x17
        /*00ca*/ 	.short	(.L_39 - .L_38)
.L_38:
        /*00cc*/ 	.word	0x00000000
        /*00d0*/ 	.short	0x0003
        /*00d2*/ 	.short	0x0018
        /*00d4*/ 	.byte	0x00, 0xf5, 0x21, 0x00


	//----- nvinfo : EIATTR_KPARAM_INFO
	.align		4
.L_39:
        /*00d8*/ 	.byte	0x04, 0x17
        /*00da*/ 	.short	(.L_41 - .L_40)
.L_40:
        /*00dc*/ 	.word	0x00000000
        /*00e0*/ 	.short	0x0002
        /*00e2*/ 	.short	0x0010
        /*00e4*/ 	.byte	0x00, 0xf5, 0x21, 0x00


	//----- nvinfo : EIATTR_KPARAM_INFO
	.align		4
.L_41:
        /*00e8*/ 	.byte	0x04, 0x17
        /*00ea*/ 	.short	(.L_43 - .L_42)
.L_42:
        /*00ec*/ 	.word	0x00000000
        /*00f0*/ 	.short	0x0001
        /*00f2*/ 	.short	0x0008
        /*00f4*/ 	.byte	0x00, 0xf5, 0x21, 0x00


	//----- nvinfo : EIATTR_KPARAM_INFO
	.align		4
.L_43:
        /*00f8*/ 	.byte	0x04, 0x17
        /*00fa*/ 	.short	(.L_45 - .L_44)
.L_44:
        /*00fc*/ 	.word	0x00000000
        /*0100*/ 	.short	0x0000
        /*0102*/ 	.short	0x0000
        /*0104*/ 	.byte	0x00, 0xf5, 0x21, 0x00


	//----- nvinfo : EIATTR_SPARSE_MMA_MASK
	.align		4
.L_45:
        /*0108*/ 	.byte	0x03, 0x50
        /*010a*/ 	.short	0x0000


	//----- nvinfo : EIATTR_MAXREG_COUNT
	.align		4
        /*010c*/ 	.byte	0x03, 0x1b
        /*010e*/ 	.short	0x00ff


	//----- nvinfo : EIATTR_NUM_BARRIERS
	.align		4
        /*0110*/ 	.byte	0x02, 0x4c
        /*0112*/ 	.byte	0x01
	.zero		1


	//----- nvinfo : EIATTR_MERCURY_ISA_VERSION
	.align		4
        /*0114*/ 	.byte	0x03, 0x5f
        /*0116*/ 	.short	0x0101


	//----- nvinfo : EIATTR_VRC_CTA_INIT_COUNT
	.align		4
        /*0118*/ 	.byte	0x02, 0x4a
	.zero		1
	.zero		1


	//----- nvinfo : EIATTR_EXIT_INSTR_OFFSETS
	.align		4
        /*011c*/ 	.byte	0x04, 0x1c
        /*011e*/ 	.short	(.L_47 - .L_46)


	//   ....[0]....
.L_46:
        /*0120*/ 	.word	0x00000030


	//   ....[1]....
        /*0124*/ 	.word	0x00002f80


	//----- nvinfo : EIATTR_CRS_STACK_SIZE
	.align		4
.L_47:
        /*0128*/ 	.byte	0x04, 0x1e
        /*012a*/ 	.short	(.L_49 - .L_48)
.L_48:
        /*012c*/ 	.word	0x00000000


	//----- nvinfo : EIATTR_CBANK_PARAM_SIZE
	.align		4
.L_49:
        /*0130*/ 	.byte	0x03, 0x19
        /*0132*/ 	.short	0x0078


	//----- nvinfo : EIATTR_PARAM_CBANK
	.align		4
        /*0134*/ 	.byte	0x04, 0x0a
        /*0136*/ 	.short	(.L_51 - .L_50)
	.align		4
.L_50:
        /*0138*/ 	.word	index@(.nv.constant0._Z20global_decode_streamPiS_PS_S_S_S_S_S_iiS_S_iS_iS_)
        /*013c*/ 	.short	0x0380
        /*013e*/ 	.short	0x0078


	//----- nvinfo : EIATTR_SW_WAR
	.align		4
.L_51:
        /*0140*/ 	.byte	0x04, 0x36
        /*0142*/ 	.short	(.L_53 - .L_52)
.L_52:
        /*0144*/ 	.word	0x00000008
.L_53:


//--------------------- .nv.info._Z13global_decodePiS_PS_S_S_S_S_S_iiS_S_iS_ --------------------------
	.section	.nv.info._Z13global_decodePiS_PS_S_S_S_S_S_iiS_S_iS_,"",@"SHT_CUDA_INFO"
	.sectionflags	@""
	.align	4


	//----- nvinfo : EIATTR_CUDA_API_VERSION
	.align		4
        /*0000*/ 	.byte	0x04, 0x37
        /*0002*/ 	.short	(.L_55 - .L_54)
.L_54:
        /*0004*/ 	.word	0x00000082


	//----- nvinfo : EIATTR_KPARAM_INFO
	.align		4
.L_55:
        /*0008*/ 	.byte	0x04, 0x17
        /*000a*/ 	.short	(.L_57 - .L_56)
.L_56:
        /*000c*/ 	.word	0x00000000
        /*0010*/ 	.short	0x000d
        /*0012*/ 	.short	0x0060
        /*0014*/ 	.byte	0x00, 0xf5, 0x21, 0x00


	//----- nvinfo : EIATTR_KPARAM_INFO
	.align		4
.L_57:
        /*0018*/ 	.byte	0x04, 0x17
        /*001a*/ 	.short	(.L_59 - .L_58)
.L_58:
        /*001c*/ 	.word	0x00000000
        /*0020*/ 	.short	0x000c
        /*0022*/ 	.short	0x0058
        /*0024*/ 	.byte	0x00, 0xf0, 0x11, 0x00


	//----- nvinfo : EIATTR_KPARAM_INFO
	.align		4
.L_59:
        /*0028*/ 	.byte	0x04, 0x17
        /*002a*/ 	.short	(.L_61 - .L_60)
.L_60:
        /*002c*/ 	.word	0x00000000
        /*0030*/ 	.short	0x000b
        /*0032*/ 	.short	0x0050
        /*0034*/ 	.byte	0x00, 0xf5, 0x21, 0x00


	//----- nvinfo : EIATTR_KPARAM_INFO
	.align		4
.L_61:
        /*0038*/ 	.byte	0x04, 0x17
        /*003a*/ 	.short	(.L_63 - .L_62)
.L_62:
        /*003c*/ 	.word	0x00000000
        /*0040*/ 	.short	0x000a
        /*0042*/ 	.short	0x0048
        /*0044*/ 	.byte	0x00, 0xf5, 0x21, 0x00


	//----- nvinfo : EIATTR_KPARAM_INFO
	.align		4
.L_63:
        /*0048*/ 	.byte	0x04, 0x17
        /*004a*/ 	.short	(.L_65 - .L_64)
.L_64:
        /*004c*/ 	.word	0x00000000
        /*0050*/ 	.short	0x0009
        /*0052*/ 	.short	0x0044
        /*0054*/ 	.byte	0x00, 0xf0, 0x11, 0x00


	//----- nvinfo : EIATTR_KPARAM_INFO
	.align		4
.L_65:
        /*0058*/ 	.byte	0x04, 0x17
        /*005a*/ 	.short	(.L_67 - .L_66)
.L_66:
        /*005c*/ 	.word	0x00000000
        /*0060*/ 	.short	0x0008
        /*0062*/ 	.short	0x0040
        /*0064*/ 	.byte	0x00, 0xf0, 0x11, 0x00


	//----- nvinfo : EIATTR_KPARAM_INFO
	.align		4
.L_67:
        /*0068*/ 	.byte	0x04, 0x17
        /*006a*/ 	.short	(.L_69 - .L_68)
.L_68:
        /*006c*/ 	.word	0x00000000
        /*0070*/ 	.short	0x0007
        /*0072*/ 	.short	0x0038
        /*0074*/ 	.byte	0x00, 0xf5, 0x21, 0x00


	//----- nvinfo : EIATTR_KPARAM_INFO
	.align		4
.L_69:
        /*0078*/ 	.byte	0x04, 0x17
        /*007a*/ 	.short	(.L_71 - .L_70)
.L_70:
        /*007c*/ 	.word	0x00000000
        /*0080*/ 	.short	0x0006
        /*0082*/ 	.short	0x0030
        /*0084*/ 	.byte	0x00, 0xf5, 0x21, 0x00


	//----- nvinfo : EIATTR_KPARAM_INFO
	.align		4
.L_71:
        /*0088*/ 	.byte	0x04, 0x17
        /*008a*/ 	.short	(.L_73 - .L_72)
.L_72:
        /*008c*/ 	.word	0x00000000
        /*0090*/ 	.short	0x0005
        /*0092*/ 	.short	0x0028
        /*0094*/ 	.byte	0x00, 0xf5, 0x21, 0x00


	//----- nvinfo : EIATTR_KPARAM_INFO
	.align		4
.L_73:
        /*0098*/ 	.byte	0x04, 0x17
        /*009a*/ 	.short	(.L_75 - .L_74)
.L_74:
        /*009c*/ 	.word	0x00000000
        /*00a0*/ 	.short	0x0004
        /*00a2*/ 	.short	0x0020
        /*00a4*/ 	.byte	0x00, 0xf5, 0x21, 0x00


	//----- nvinfo : EIATTR_KPARAM_INFO
	.align		4
.L_75:
        /*00a8*/ 	.byte	0x04, 0x17
        /*00aa*/ 	.short	(.L_77 - .L_76)
.L_76:
        /*00ac*/ 	.word	0x00000000
        /*00b0*/ 	.short	0x0003
        /*00b2*/ 	.short	0x0018
        /*00b4*/ 	.byte	0x00, 0xf5, 0x21, 0x00


	//----- nvinfo : EIATTR_KPARAM_INFO
	.align		4
.L_77:
        /*00b8*/ 	.byte	0x04, 0x17
        /*00ba*/ 	.short	(.L_79 - .L_78)
.L_78:
        /*00bc*/ 	.word	0x00000000
        /*00c0*/ 	.short	0x0002
        /*00c2*/ 	.short	0x0010
        /*00c4*/ 	.byte	0x00, 0xf5, 0x21, 0x00


	//----- nvinfo : EIATTR_KPARAM_INFO
	.align		4
.L_79:
        /*00c8*/ 	.byte	0x04, 0x17
        /*00ca*/ 	.short	(.L_81 - .L_80)
.L_80:
        /*00cc*/ 	.word	0x00000000
        /*00d0*/ 	.short	0x0001
        /*00d2*/ 	.short	0x0008
        /*00d4*/ 	.byte	0x00, 0xf5, 0x21, 0x00


	//----- nvinfo : EIATTR_KPARAM_INFO
	.align		4
.L_81:
        /*00d8*/ 	.byte	0x04, 0x17
        /*00da*/ 	.short	(.L_83 - .L_82)
.L_82:
        /*00dc*/ 	.word	0x00000000
        /*00e0*/ 	.short	0x0000
        /*00e2*/ 	.short	0x0000
        /*00e4*/ 	.byte	0x00, 0xf5, 0x21, 0x00


	//----- nvinfo : EIATTR_SPARSE_MMA_MASK
	.align		4
.L_83:
        /*00e8*/ 	.byte	0x03, 0x50
        /*00ea*/ 	.short	0x0000


	//----- nvinfo : EIATTR_MAXREG_COUNT
	.align		4
        /*00ec*/ 	.byte	0x03, 0x1b
        /*00ee*/ 	.short	0x00ff


	//----- nvinfo : EIATTR_NUM_BARRIERS
	.align		4
        /*00f0*/ 	.byte	0x02, 0x4c
        /*00f2*/ 	.byte	0x01
	.zero		1


	//----- nvinfo : EIATTR_MERCURY_ISA_VERSION
	.align		4
        /*00f4*/ 	.byte	0x03, 0x5f
        /*00f6*/ 	.short	0x0101


	//----- nvinfo : EIATTR_VRC_CTA_INIT_COUNT
	.align		4
        /*00f8*/ 	.byte	0x02, 0x4a
	.zero		1
	.zero		1


	//----- nvinfo : EIATTR_EXIT_INSTR_OFFSETS
	.align		4
        /*00fc*/ 	.byte	0x04, 0x1c
        /*00fe*/ 	.short	(.L_85 - .L_84)


	//   ....[0]....
.L_84:
        /*0100*/ 	.word	0x000023c0


	//   ....[1]....
        /*0104*/ 	.word	0x00002410


	//   ....[2]....
        /*0108*/ 	.word	0x00002e00


	//   ....[3]....
        /*010c*/ 	.word	0x00002e30


	//----- nvinfo : EIATTR_CRS_STACK_SIZE
	.align		4
.L_85:
        /*0110*/ 	.byte	0x04, 0x1e
        /*0112*/ 	.short	(.L_87 - .L_86)
.L_86:
        /*0114*/ 	.word	0x00000000


	//----- nvinfo : EIATTR_CBANK_PARAM_SIZE
	.align		4
.L_87:
        /*0118*/ 	.byte	0x03, 0x19
        /*011a*/ 	.short	0x0068


	//----- nvinfo : EIATTR_PARAM_CBANK
	.align		4
        /*011c*/ 	.byte	0x04, 0x0a
        /*011e*/ 	.short	(.L_89 - .L_88)
	.align		4
.L_88:
        /*0120*/ 	.word	index@(.nv.constant0._Z13global_decodePiS_PS_S_S_S_S_S_iiS_S_iS_)
        /*0124*/ 	.short	0x0380
        /*0126*/ 	.short	0x0068


	//----- nvinfo : EIATTR_SW_WAR
	.align		4
.L_89:
        /*0128*/ 	.byte	0x04, 0x36
        /*012a*/ 	.short	(.L_91 - .L_90)
.L_90:
        /*012c*/ 	.word	0x00000008
.L_91:


//--------------------- .nv.callgraph             --------------------------
	.section	.nv.callgraph,"",@"SHT_CUDA_CALLGRAPH"
	.align	4
	.sectionentsize	8
	.align		4
        /*0000*/ 	.word	0x00000000
	.align		4
        /*0004*/ 	.word	0xffffffff
	.align		4
        /*0008*/ 	.word	0x00000000
	.align		4
        /*000c*/ 	.word	0xfffffffe
	.align		4
        /*0010*/ 	.word	0x00000000
	.align		4
        /*0014*/ 	.word	0xfffffffd
	.align		4
        /*0018*/ 	.word	0x00000000
	.align		4
        /*001c*/ 	.word	0xfffffffc


//--------------------- .text._Z20global_decode_streamPiS_PS_S_S_S_S_S_iiS_S_iS_iS_ --------------------------
	.section	.text._Z20global_decode_streamPiS_PS_S_S_S_S_S_iiS_S_iS_iS_,"ax",@progbits
	.align	128
        .global         _Z20global_decode_streamPiS_PS_S_S_S_S_S_iiS_S_iS_iS_
        .type           _Z20global_decode_streamPiS_PS_S_S_S_S_S_iiS_S_iS_iS_,@function
        .size           _Z20global_decode_streamPiS_PS_S_S_S_S_S_iiS_S_iS_iS_,(.L_x_111 - _Z20global_decode_streamPiS_PS_S_S_S_S_S_iiS_S_iS_iS_)
        .other          _Z20global_decode_streamPiS_PS_S_S_S_S_S_iiS_S_iS_iS_,@"STO_CUDA_ENTRY STV_DEFAULT"
_Z20global_decode_streamPiS_PS_S_S_S_S_S_iiS_S_iS_iS_:
.text._Z20global_decode_streamPiS_PS_S_S_S_S_S_iiS_S_iS_iS_:
[----:B------:R-:W-:Y:S08]  /*0000*/  LDC R1, c[0x0][0x37c] ;  /* 0x0000df00ff017b82 */ /* 0x000ff00000000800 */
[----:B------:R-:W0:Y:S02]  /*0010*/  LDC R0, c[0x0][0x3e8] ;  /* 0x0000fa00ff007b82 */ /* 0x000e240000000800 */
[----:B0-----:R-:W-:-:S13]  /*0020*/  ISETP.GE.AND P0, PT, R0, 0x1, PT ;  /* 0x000000010000780c */ /* 0x001fda0003f06270 */
[----:B------:R-:W-:Y:S05]  /*0030*/  @!P0 EXIT ;  /* 0x000000000000894d */ /* 0x000fea0003800000 */
[----:B------:R-:W0:Y:S01]  /*0040*/  S2R R0, SR_TID.X ;  /* 0x0000000000007919 */ /* 0x000e220000002100 */
[----:B------:R-:W0:Y:S01]  /*0050*/  S2UR UR4, SR_CTAID.X ;  /* 0x00000000000479c3 */ /* 0x000e220000002500 */
[----:B------:R-:W-:Y:S01]  /*0060*/  IMAD.MOV.U32 R2, RZ, RZ, RZ ;  /* 0x000000ffff027224 */ /* 0x000fe200078e00ff */
[----:B------:R-:W1:Y:S06]  /*0070*/  LDCU.64 UR6, c[0x0][0x358] ;  /* 0x00006b00ff0677ac */ /* 0x000e6c0008000a00 */
[----:B------:R-:W0:Y:S08]  /*0080*/  LDC R3, c[0x0][0x360] ;  /* 0x0000d800ff037b82 */ /* 0x000e300000000800 */
[----:B------:R-:W2:Y:S08]  /*0090*/  LDC.64 R10, c[0x0][0x3a0] ;  /* 0x0000e800ff0a7b82 */ /* 0x000eb00000000a00 */
[----:B------:R-:W3:Y:S01]  /*00a0*/  LDC.64 R12, c[0x0][0x3d0] ;  /* 0x0000f400ff0c7b82 */ /* 0x000ee20000000a00 */
[----:B0-----:R-:W-:-:S04]  /*00b0*/  IMAD R0, R3, UR4, R0 ;  /* 0x0000000403007c24 */ /* 0x001fc8000f8e0200 */
[----:B--2---:R-:W-:-:S04]  /*00c0*/  IMAD.WIDE R10, R0, 0x4, R10 ;  /* 0x00000004000a7825 */ /* 0x004fc800078e020a */
[----:B-1-3--:R-:W-:-:S07]  /*00d0*/  IMAD.WIDE R12, R0, 0x4, R12 ;  /* 0x00000004000c7825 */ /* 0x00afce00078e020c */
.L_x_54:
[----:B0123--:R-:W0:Y:S02]  /*00e0*/  LDC.64 R4, c[0x0][0x3f0] ;  /* 0x0000fc00ff047b82 */ /* 0x00fe240000000a00 */
[----:B0-----:R-:W-:-:S06]  /*00f0*/  IMAD.WIDE.U32 R4, R2, 0x4, R4 ;  /* 0x0000000402047825 */ /* 0x001fcc00078e0004 */
[----:B------:R-:W2:Y:S02]  /*0100*/  LDG.E R4, desc[UR6][R4.64] ;  /* 0x0000000604047981 */ /* 0x000ea4000c1e1900 */
[----:B--2---:R-:W-:-:S13]  /*0110*/  ISETP.NE.AND P0, PT, R4, RZ, PT ;  /* 0x000000ff0400720c */ /* 0x004fda0003f05270 */
[----:B-----5:R-:W-:Y:S05]  /*0120*/  @P0 BRA `(.L_x_0) ;  /* 0x0000002c00840947 */ /* 0x020fea0003800000 */
[----:B------:R-:W0:Y:S01]  /*0130*/  LDCU UR4, c[0x0][0x3d8] ;  /* 0x00007b00ff0477ac */ /* 0x000e220008000800 */
[----:B------:R-:W-:Y:S01]  /*0140*/  BSSY.RECONVERGENT B0, `(.L_x_1) ;  /* 0x00000ff000007945 */ /* 0x000fe20003800200 */
[----:B------:R-:W-:Y:S01]  /*0150*/  SHF.R.S32.HI R3, RZ, 0x1f, R0 ;  /* 0x0000001fff037819 */ /* 0x000fe20000011400 */
[----:B0-----:R-:W-:-:S09]  /*0160*/  UISETP.NE.AND UP0, UPT, UR4, URZ, UPT ;  /* 0x000000ff0400728c */ /* 0x001fd2000bf05270 */
[----:B------:R-:W-:Y:S05]  /*0170*/  BRA.U UP0, `(.L_x_2) ;  /* 0x0000000100847547 */ /* 0x000fea000b800000 */
[----:B------:R-:W0:Y:S01]  /*0180*/  LDCU UR4, c[0x0][0x3c4] ;  /* 0x00007880ff0477ac */ /* 0x000e220008000800 */
[----:B------:R-:W1:Y:S01]  /*0190*/  LDCU.64 UR10, c[0x0][0x380] ;  /* 0x00007000ff0a77ac */ /* 0x000e620008000a00 */
[----:B0-----:R-:W-:-:S13]  /*01a0*/  ISETP.GE.AND P0, PT, R0, UR4, PT ;  /* 0x0000000400007c0c */ /* 0x001fda000bf06270 */
[----:B-1----:R-:W-:Y:S05]  /*01b0*/  @P0 BRA `(.L_x_3) ;  /* 0x0000000c00dc0947 */ /* 0x002fea0003800000 */
[----:B------:R-:W2:Y:S02]  /*01c0*/  LDG.E R4, desc[UR6][R10.64] ;  /* 0x000000060a047981 */ /* 0x000ea4000c1e1900 */
[----:B--2---:R-:W-:-:S13]  /*01d0*/  ISETP.GE.AND P0, PT, R4, 0x1, PT ;  /* 0x000000010400780c */ /* 0x004fda0003f06270 */
[----:B------:R-:W-:Y:S05]  /*01e0*/  @!P0 BRA `(.L_x_3) ;  /* 0x0000000c00d08947 */ /* 0x000fea0003800000 */
[----:B------:R-:W0:Y:S01]  /*01f0*/  LDCU.64 UR8, c[0x0][0x3b0] ;  /* 0x00007600ff0877ac */ /* 0x000e220008000a00 */
[----:B------:R-:W-:-:S05]  /*0200*/  IMAD R17, R2, UR4, RZ ;  /* 0x0000000402117c24 */ /* 0x000fca000f8e02ff */
[----:B------:R-:W-:Y:S02]  /*0210*/  SHF.R.S32.HI R18, RZ, 0x1f, R17 ;  /* 0x0000001fff127819 */ /* 0x000fe40000011411 */
[----:B------:R-:W-:-:S05]  /*0220*/  IADD3 R4, P0, PT, R0, R17, RZ ;  /* 0x0000001100047210 */ /* 0x000fca0007f1e0ff */
[----:B------:R-:W-:Y:S01]  /*0230*/  IMAD.X R5, R3, 0x1, R18, P0 ;  /* 0x0000000103057824 */ /* 0x000fe200000e0612 */
[----:B0-----:R-:W-:-:S04]  /*0240*/  LEA R6, P0, R4, UR8, 0x2 ;  /* 0x0000000804067c11 */ /* 0x001fc8000f8010ff */
[----:B------:R-:W-:Y:S02]  /*0250*/  LEA.HI.X R7, R4, UR9, R5, 0x2, P0 ;  /* 0x0000000904077c11 */ /* 0x000fe400080f1405 */
[----:B------:R-:W0:Y:S03]  /*0260*/  LDC.64 R4, c[0x0][0x3b8] ;  /* 0x0000ee00ff047b82 */ /* 0x000e260000000a00 */
[----:B------:R1:W5:Y:S01]  /*0270*/  LDG.E R19, desc[UR6][R6.64] ;  /* 0x0000000606137981 */ /* 0x000362000c1e1900 */
[----:B------:R-:W-:Y:S01]  /*0280*/  BSSY.RECONVERGENT B1, `(.L_x_4) ;  /* 0x000000f000017945 */ /* 0x000fe20003800200 */
[----:B------:R-:W-:-:S07]  /*0290*/  IMAD.MOV.U32 R14, RZ, RZ, RZ ;  /* 0x000000ffff0e7224 */ /* 0x000fce00078e00ff */
.L_x_5:
[----:B-1----:R-:W2:Y:S02]  /*02a0*/  LDG.E R7, desc[UR6][R12.64] ;  /* 0x000000060c077981 */ /* 0x002ea4000c1e1900 */
[----:B--2---:R-:W-:-:S04]  /*02b0*/  IMAD.IADD R7, R7, 0x1, R14 ;  /* 0x0000000107077824 */ /* 0x004fc800078e020e */
[----:B0-----:R-:W-:-:S06]  /*02c0*/  IMAD.WIDE R6, R7, 0x4, R4 ;  /* 0x0000000407067825 */ /* 0x001fcc00078e0204 */
[----:B------:R-:W2:Y:S02]  /*02d0*/  LDG.E R6, desc[UR6][R6.64] ;  /* 0x0000000606067981 */ /* 0x000ea4000c1e1900 */
[----:B--2---:R-:W-:-:S04]  /*02e0*/  IADD3 R9, P0, PT, R17, R6, RZ ;  /* 0x0000000611097210 */ /* 0x004fc80007f1e0ff */
[----:B------:R-:W-:Y:S02]  /*02f0*/  LEA.HI.X.SX32 R16, R6, R18, 0x1, P0 ;  /* 0x0000001206107211 */ /* 0x000fe400000f0eff */
[----:B------:R-:W-:-:S04]  /*0300*/  LEA R8, P0, R9, UR10, 0x2 ;  /* 0x0000000a09087c11 */ /* 0x000fc8000f8010ff */
[----:B------:R-:W-:-:S05]  /*0310*/  LEA.HI.X R9, R9, UR11, R16, 0x2, P0 ;  /* 0x0000000b09097c11 */ /* 0x000fca00080f1410 */
[----:B-----5:R2:W-:Y:S04]  /*0320*/  STG.E desc[UR6][R8.64], R19 ;  /* 0x0000001308007986 */ /* 0x0205e8000c101906 */
[----:B------:R-:W3:Y:S01]  /*0330*/  LDG.E R15, desc[UR6][R10.64] ;  /* 0x000000060a0f7981 */ /* 0x000ee2000c1e1900 */
[----:B------:R-:W-:-:S05]  /*0340*/  VIADD R14, R14, 0x1 ;  /* 0x000000010e0e7836 */ /* 0x000fca0000000000 */
[----:B---3--:R-:W-:-:S13]  /*0350*/  ISETP.GE.AND P0, PT, R14, R15, PT ;  /* 0x0000000f0e00720c */ /* 0x008fda0003f06270 */
[----:B--2---:R-:W-:Y:S05]  /*0360*/  @!P0 BRA `(.L_x_5) ;  /* 0xfffffffc00cc8947 */ /* 0x004fea000383ffff */
[----:B------:R-:W-:Y:S05]  /*0370*/  BSYNC.RECONVERGENT B1 ;  /* 0x0000000000017941 */ /* 0x000fea0003800200 */
.L_x_4:
[----:B------:R-:W-:Y:S05]  /*0380*/  BRA `(.L_x_3) ;  /* 0x0000000c00687947 */ /* 0x000fea0003800000 */
.L_x_2:
[----:B------:R-:W0:Y:S01]  /*0390*/  LDCU UR8, c[0x0][0x3c4] ;  /* 0x00007880ff0877ac */ /* 0x000e220008000800 */
[----:B------:R-:W1:Y:S01]  /*03a0*/  LDCU.64 UR10, c[0x0][0x380] ;  /* 0x00007000ff0a77ac */ /* 0x000e620008000a00 */
[----:B0-----:R-:W-:-:S13]  /*03b0*/  ISETP.GE.AND P0, PT, R0, UR8, PT ;  /* 0x0000000800007c0c */ /* 0x001fda000bf06270 */
[----:B-1----:R-:W-:Y:S05]  /*03c0*/  @P0 BRA `(.L_x_3) ;  /* 0x0000000c00580947 */ /* 0x002fea0003800000 */
[----:B------:R-:W0:Y:S01]  /*03d0*/  LDCU.64 UR4, c[0x0][0x3b0] ;  /* 0x00007600ff0477ac */ /* 0x000e220008000a00 */
[----:B------:R-:W-:Y:S01]  /*03e0*/  IMAD R5, R2, UR8, RZ ;  /* 0x0000000802057c24 */ /* 0x000fe2000f8e02ff */
[----:B------:R-:W2:Y:S04]  /*03f0*/  LDG.E R6, desc[UR6][R10.64] ;  /* 0x000000060a067981 */ /* 0x000ea8000c1e1900 */
[----:B------:R-:W-:Y:S02]  /*0400*/  SHF.R.S32.HI R4, RZ, 0x1f, R5 ;  /* 0x0000001fff047819 */ /* 0x000fe40000011405 */
[----:B------:R-:W-:-:S05]  /*0410*/  IADD3 R7, P0, PT, R0, R5, RZ ;  /* 0x0000000500077210 */ /* 0x000fca0007f1e0ff */
[----:B------:R-:W-:Y:S01]  /*0420*/  IMAD.X R8, R3, 0x1, R4, P0 ;  /* 0x0000000103087824 */ /* 0x000fe200000e0604 */
[----:B0-----:R-:W-:-:S04]  /*0430*/  LEA R16, P0, R7, UR4, 0x2 ;  /* 0x0000000407107c11 */ /* 0x001fc8000f8010ff */
[----:B------:R-:W-:Y:S01]  /*0440*/  LEA.HI.X R17, R7, UR5, R8, 0x2, P0 ;  /* 0x0000000507117c11 */ /* 0x000fe200080f1408 */
[----:B------:R-:W0:Y:S04]  /*0450*/  LDCU.64 UR4, c[0x0][0x388] ;  /* 0x00007100ff0477ac */ /* 0x000e280008000a00 */
[----:B------:R-:W3:Y:S01]  /*0460*/  LDG.E R28, desc[UR6][R16.64] ;  /* 0x00000006101c7981 */ /* 0x000ee2000c1e1900 */
[----:B------:R-:W-:Y:S01]  /*0470*/  IMAD.MOV.U32 R7, RZ, RZ, 0x1 ;  /* 0x00000001ff077424 */ /* 0x000fe200078e00ff */
[----:B------:R-:W-:Y:S01]  /*0480*/  BSSY.RECONVERGENT B1, `(.L_x_6) ;  /* 0x00000ac000017945 */ /* 0x000fe20003800200 */
[----:B0-----:R-:W-:-:S04]  /*0490*/  LEA R14, P1, R5, UR4, 0x2 ;  /* 0x00000004050e7c11 */ /* 0x001fc8000f8210ff */
[----:B------:R-:W-:Y:S02]  /*04a0*/  LEA.HI.X R15, R5, UR5, R4, 0x2, P1 ;  /* 0x00000005050f7c11 */ /* 0x000fe400088f1404 */
[----:B--2---:R-:W-:Y:S01]  /*04b0*/  ISETP.GE.AND P0, PT, R6, 0x1, PT ;  /* 0x000000010600780c */ /* 0x004fe20003f06270 */
[----:B---3--:R-:W-:-:S12]  /*04c0*/  IMAD R28, R28, -0x2, R7 ;  /* 0xfffffffe1c1c7824 */ /* 0x008fd800078e0207 */
[----:B------:R-:W-:Y:S05]  /*04d0*/  @!P0 BRA `(.L_x_7) ;  /* 0x0000000800988947 */ /* 0x000fea0003800000 */
[----:B------:R0:W5:Y:S01]  /*04e0*/  LDG.E R8, desc[UR6][R12.64] ;  /* 0x000000060c087981 */ /* 0x000162000c1e1900 */
[----:B------:R-:W-:Y:S01]  /*04f0*/  ISETP.GE.U32.AND P1, PT, R6, 0x10, PT ;  /* 0x000000100600780c */ /* 0x000fe20003f26070 */
[----:B------:R-:W-:Y:S01]  /*0500*/  BSSY.RECONVERGENT B2, `(.L_x_8) ;  /* 0x0000049000027945 */ /* 0x000fe20003800200 */
[----:B------:R-:W-:-:S11]  /*0510*/  IMAD.MOV.U32 R7, RZ, RZ, RZ ;  /* 0x000000ffff077224 */ /* 0x000fd600078e00ff */
[----:B0-----:R-:W-:Y:S05]  /*0520*/  @!P1 BRA `(.L_x_9) ;  /* 0x0000000400189947 */ /* 0x001fea0003800000 */
[----:B------:R-:W-:Y:S01]  /*0530*/  LOP3.LUT R7, R6, 0x7ffffff0, RZ, 0xc0, !PT ;  /* 0x7ffffff006077812 */ /* 0x000fe200078ec0ff */
[----:B------:R-:W-:Y:S01]  /*0540*/  BSSY.RECONVERGENT B3, `(.L_x_10) ;  /* 0x0000043000037945 */ /* 0x000fe20003800200 */
[----:B-----5:R-:W-:-:S03]  /*0550*/  IMAD.MOV.U32 R9, RZ, RZ, R8 ;  /* 0x000000ffff097224 */ /* 0x020fc600078e0008 */
[----:B------:R-:W-:-:S07]  /*0560*/  IMAD.MOV R7, RZ, RZ, -R7 ;  /* 0x000000ffff077224 */ /* 0x000fce00078e0a07 */
.L_x_11:
[----:B------:R-:W0:Y:S02]  /*0570*/  LDC.64 R20, c[0x0][0x3b8] ;  /* 0x0000ee00ff147b82 */ /* 0x000e240000000a00 */
[----:B0-----:R-:W-:-:S05]  /*0580*/  IMAD.WIDE R20, R9, 0x4, R20 ;  /* 0x0000000409147825 */ /* 0x001fca00078e0214 */
[----:B------:R-:W2:Y:S04]  /*0590*/  LDG.E R25, desc[UR6][R20.64] ;  /* 0x0000000614197981 */ /* 0x000ea8000c1e1900 */
[----:B------:R-:W3:Y:S04]  /*05a0*/  LDG.E R19, desc[UR6][R20.64+0xc] ;  /* 0x00000c0614137981 */ /* 0x000ee8000c1e1900 */
[----:B------:R-:W4:Y:S04]  /*05b0*/  LDG.E R23, desc[UR6][R20.64+0x8] ;  /* 0x0000080614177981 */ /* 0x000f28000c1e1900 */
[----:B------:R-:W5:Y:S01]  /*05c0*/  LDG.E R27, desc[UR6][R20.64+0x10] ;  /* 0x00001006141b7981 */ /* 0x000f62000c1e1900 */
[----:B--2---:R-:W-:-:S04]  /*05d0*/  IMAD.WIDE R24, R25, 0x4, R14 ;  /* 0x0000000419187825 */ /* 0x004fc800078e020e */
[--C-:B---3--:R-:W-:Y:S02]  /*05e0*/  IMAD.WIDE R18, R19, 0x4, R14.reuse ;  /* 0x0000000413127825 */ /* 0x108fe400078e020e */
[----:B------:R-:W2:Y:S02]  /*05f0*/  LDG.E R24, desc[UR6][R24.64] ;  /* 0x0000000618187981 */ /* 0x000ea4000c1e1900 */
[--C-:B----4-:R-:W-:Y:S02]  /*0600*/  IMAD.WIDE R22, R23, 0x4, R14.reuse ;  /* 0x0000000417167825 */ /* 0x110fe400078e020e */
[----:B------:R-:W2:Y:S04]  /*0610*/  LDG.E R18, desc[UR6][R18.64] ;  /* 0x0000000612127981 */ /* 0x000ea8000c1e1900 */
[----:B------:R-:W2:Y:S04]  /*0620*/  LDG.E R29, desc[UR6][R22.64] ;  /* 0x00000006161d7981 */ /* 0x000ea8000c1e1900 */
[----:B------:R-:W3:Y:S04]  /*0630*/  LDG.E R25, desc[UR6][R20.64+0x14] ;  /* 0x0000140614197981 */ /* 0x000ee8000c1e1900 */
[----:B------:R-:W4:Y:S04]  /*0640*/  LDG.E R19, desc[UR6][R20.64+0x1c] ;  /* 0x00001c0614137981 */ /* 0x000f28000c1e1900 */
[----:B------:R-:W4:Y:S01]  /*0650*/  LDG.E R23, desc[UR6][R20.64+0x18] ;  /* 0x0000180614177981 */ /* 0x000f22000c1e1900 */
[----:B-----5:R-:W-:-:S06]  /*0660*/  IMAD.WIDE R26, R27, 0x4, R14 ;  /* 0x000000041b1a7825 */ /* 0x020fcc00078e020e */
[----:B------:R-:W5:Y:S01]  /*0670*/  LDG.E R26, desc[UR6][R26.64] ;  /* 0x000000061a1a7981 */ /* 0x000f62000c1e1900 */
[----:B--2---:R-:W-:Y:S01]  /*0680*/  IADD3 R29, PT, PT, R18, R24, R29 ;  /* 0x00000018121d7210 */ /* 0x004fe20007ffe01d */
[----:B---3--:R-:W-:-:S04]  /*0690*/  IMAD.WIDE R24, R25, 0x4, R14 ;  /* 0x0000000419187825 */ /* 0x008fc800078e020e */
[--C-:B----4-:R-:W-:Y:S02]  /*06a0*/  IMAD.WIDE R18, R19, 0x4, R14.reuse ;  /* 0x0000000413127825 */ /* 0x110fe400078e020e */
[----:B------:R-:W5:Y:S02]  /*06b0*/  LDG.E R24, desc[UR6][R24.64] ;  /* 0x0000000618187981 */ /* 0x000f64000c1e1900 */
[----:B------:R-:W-:Y:S02]  /*06c0*/  IMAD.WIDE R22, R23, 0x4, R14 ;  /* 0x0000000417167825 */ /* 0x000fe400078e020e */
[----:B------:R5:W2:Y:S04]  /*06d0*/  LDG.E R18, desc[UR6][R18.64] ;  /* 0x0000000612127981 */ /* 0x000aa8000c1e1900 */
[----:B------:R-:W2:Y:S04]  /*06e0*/  LDG.E R22, desc[UR6][R22.64] ;  /* 0x0000000616167981 */ /* 0x000ea8000c1e1900 */
[----:B------:R-:W3:Y:S04]  /*06f0*/  LDG.E R25, desc[UR6][R20.64+0x20] ;  /* 0x0000200614197981 */ /* 0x000ee8000c1e1900 */
[----:B------:R-:W4:Y:S01]  /*0700*/  LDG.E R23, desc[UR6][R20.64+0x24] ;  /* 0x0000240614177981 */ /* 0x000f22000c1e1900 */
[----:B-----5:R-:W-:-:S03]  /*0710*/  IADD3 R19, PT, PT, R24, R29, R26 ;  /* 0x0000001d18137210 */ /* 0x020fc60007ffe01a */
[----:B------:R-:W5:Y:S01]  /*0720*/  LDG.E R29, desc[UR6][R20.64+0x28] ;  /* 0x00002806141d7981 */ /* 0x000f62000c1e1900 */
[----:B--2---:R-:W-:-:S03]  /*0730*/  IADD3 R26, PT, PT, R18, R19, R22 ;  /* 0x00000013121a7210 */ /* 0x004fc60007ffe016 */
[----:B------:R-:W2:Y:S01]  /*0740*/  LDG.E R19, desc[UR6][R20.64+0x2c] ;  /* 0x00002c0614137981 */ /* 0x000ea2000c1e1900 */
[----:B---3--:R-:W-:-:S05]  /*0750*/  IMAD.WIDE R24, R25, 0x4, R14 ;  /* 0x0000000419187825 */ /* 0x008fca00078e020e */
[----:B------:R5:W3:Y:S01]  /*0760*/  LDG.E R27, desc[UR6][R24.64] ;  /* 0x00000006181b7981 */ /* 0x000ae2000c1e1900 */
[----:B----4-:R-:W-:-:S06]  /*0770*/  IMAD.WIDE R22, R23, 0x4, R14 ;  /* 0x0000000417167825 */ /* 0x010fcc00078e020e */
[----:B------:R-:W3:Y:S04]  /*0780*/  LDG.E R22, desc[UR6][R22.64] ;  /* 0x0000000616167981 */ /* 0x000ee8000c1e1900 */
[----:B------:R-:W4:Y:S01]  /*0790*/  LDG.E R23, desc[UR6][R20.64+0x30] ;  /* 0x0000300614177981 */ /* 0x000f22000c1e1900 */
[----:B-----5:R-:W-:-:S06]  /*07a0*/  IMAD.WIDE R24, R29, 0x4, R14 ;  /* 0x000000041d187825 */ /* 0x020fcc00078e020e */
[----:B------:R-:W5:Y:S01]  /*07b0*/  LDG.E R24, desc[UR6][R24.64] ;  /* 0x0000000618187981 */ /* 0x000f62000c1e1900 */
[----:B--2---:R-:W-:-:S06]  /*07c0*/  IMAD.WIDE R18, R19, 0x4, R14 ;  /* 0x0000000413127825 */ /* 0x004fcc00078e020e */
[----:B------:R-:W5:Y:S01]  /*07d0*/  LDG.E R18, desc[UR6][R18.64] ;  /* 0x0000000612127981 */ /* 0x000f62000c1e1900 */
[----:B---3--:R-:W-:-:S03]  /*07e0*/  IADD3 R29, PT, PT, R22, R26, R27 ;  /* 0x0000001a161d7210 */ /* 0x008fc60007ffe01b */
[----:B------:R-:W2:Y:S04]  /*07f0*/  LDG.E R26, desc[UR6][R20.64+0x34] ;  /* 0x00003406141a7981 */ /* 0x000ea8000c1e1900 */
[----:B------:R-:W3:Y:S04]  /*0800*/  LDG.E R27, desc[UR6][R20.64+0x4] ;  /* 0x00000406141b7981 */ /* 0x000ee8000c1e1900 */
[----:B------:R-:W3:Y:S04]  /*0810*/  LDG.E R19, desc[UR6][R20.64+0x38] ;  /* 0x0000380614137981 */ /* 0x000ee8000c1e1900 */
[----:B------:R-:W3:Y:S01]  /*0820*/  LDG.E R21, desc[UR6][R20.64+0x3c] ;  /* 0x00003c0614157981 */ /* 0x000ee2000c1e1900 */
[----:B----4-:R-:W-:-:S06]  /*0830*/  IMAD.WIDE R22, R23, 0x4, R14 ;  /* 0x0000000417167825 */ /* 0x010fcc00078e020e */
[----:B------:R-:W4:Y:S01]  /*0840*/  LDG.E R22, desc[UR6][R22.64] ;  /* 0x0000000616167981 */ /* 0x000f22000c1e1900 */
[----:B-----5:R-:W-:Y:S01]  /*0850*/  IADD3 R29, PT, PT, R18, R29, R24 ;  /* 0x0000001d121d7210 */ /* 0x020fe20007ffe018 */
[----:B--2---:R-:W-:-:S06]  /*0860*/  IMAD.WIDE R24, R26, 0x4, R14 ;  /* 0x000000041a187825 */ /* 0x004fcc00078e020e */
[----:B------:R-:W4:Y:S01]  /*0870*/  LDG.E R24, desc[UR6][R24.64] ;  /* 0x0000000618187981 */ /* 0x000f22000c1e1900 */
[----:B---3--:R-:W-:-:S04]  /*0880*/  IMAD.WIDE R18, R19, 0x4, R14 ;  /* 0x0000000413127825 */ /* 0x008fc800078e020e */
[--C-:B------:R-:W-:Y:S02]  /*0890*/  IMAD.WIDE R26, R27, 0x4, R14.reuse ;  /* 0x000000041b1a7825 */ /* 0x100fe400078e020e */
[----:B------:R-:W2:Y:S02]  /*08a0*/  LDG.E R18, desc[UR6][R18.64] ;  /* 0x0000000612127981 */ /* 0x000ea4000c1e1900 */
[----:B------:R-:W-:Y:S02]  /*08b0*/  IMAD.WIDE R20, R21, 0x4, R14 ;  /* 0x0000000415147825 */ /* 0x000fe400078e020e */
[----:B------:R-:W3:Y:S04]  /*08c0*/  LDG.E R26, desc[UR6][R26.64] ;  /* 0x000000061a1a7981 */ /* 0x000ee8000c1e1900 */
[----:B------:R-:W2:Y:S01]  /*08d0*/  LDG.E R20, desc[UR6][R20.64] ;  /* 0x0000000614147981 */ /* 0x000ea2000c1e1900 */
[----:B------:R-:W-:-:S05]  /*08e0*/  VIADD R7, R7, 0x10 ;  /* 0x0000001007077836 */ /* 0x000fca0000000000 */
[----:B------:R-:W-:Y:S01]  /*08f0*/  ISETP.NE.AND P1, PT, R7, RZ, PT ;  /* 0x000000ff0700720c */ /* 0x000fe20003f25270 */
[----:B------:R-:W-:Y:S01]  /*0900*/  VIADD R9, R9, 0x10 ;  /* 0x0000001009097836 */ /* 0x000fe20000000000 */
[----:B----4-:R-:W-:-:S04]  /*0910*/  IADD3 R29, PT, PT, R24, R29, R22 ;  /* 0x0000001d181d7210 */ /* 0x010fc80007ffe016 */
[----:B--2---:R-:W-:-:S05]  /*0920*/  IADD3 R29, PT, PT, R20, R29, R18 ;  /* 0x0000001d141d7210 */ /* 0x004fca0007ffe012 */
[----:B---3--:R-:W-:-:S04]  /*0930*/  IMAD.IADD R23, R26, 0x1, R29 ;  /* 0x000000011a177824 */ /* 0x008fc800078e021d */
[----:B------:R-:W-:-:S05]  /*0940*/  IMAD.SHL.U32 R23, R23, 0x2, RZ ;  /* 0x0000000217177824 */ /* 0x000fca00078e00ff */
[----:B------:R-:W-:Y:S01]  /*0950*/  IADD3 R28, PT, PT, R28, 0x10, -R23 ;  /* 0x000000101c1c7810 */ /* 0x000fe20007ffe817 */
[----:B------:R-:W-:Y:S06]  /*0960*/  @P1 BRA `(.L_x_11) ;  /* 0xfffffffc00001947 */ /* 0x000fec000383ffff */
[----:B------:R-:W-:Y:S05]  /*0970*/  BSYNC.RECONVERGENT B3 ;  /* 0x0000000000037941 */ /* 0x000fea0003800200 */
.L_x_10:
[----:B------:R-:W-:-:S07]  /*0980*/  LOP3.LUT R7, R6, 0x7ffffff0, RZ, 0xc0, !PT ;  /* 0x7ffffff006077812 */ /* 0x000fce00078ec0ff */
.L_x_9:
[----:B------:R-:W-:Y:S05]  /*0990*/  BSYNC.RECONVERGENT B2 ;  /* 0x0000000000027941 */ /* 0x000fea0003800200 */
.L_x_8:
[----:B------:R-:W-:-:S13]  /*09a0*/  LOP3.LUT P1, R9, R6, 0xf, RZ, 0xc0, !PT ;  /* 0x0000000f06097812 */ /* 0x000fda000782c0ff */
[----:B------:R-:W-:Y:S05]  /*09b0*/  @!P1 BRA `(.L_x_7) ;  /* 0x0000000400609947 */ /* 0x000fea0003800000 */
[----:B------:R-:W-:Y:S01]  /*09c0*/  ISETP.GE.U32.AND P1, PT, R9, 0x8, PT ;  /* 0x000000080900780c */ /* 0x000fe20003f26070 */
[----:B------:R-:W-:-:S12]  /*09d0*/  BSSY.RECONVERGENT B2, `(.L_x_12) ;  /* 0x0000024000027945 */ /* 0x000fd80003800200 */
[----:B------:R-:W-:Y:S05]  /*09e0*/  @!P1 BRA `(.L_x_13) ;  /* 0x0000000000889947 */ /* 0x000fea0003800000 */
[----:B------:R-:W0:Y:S01]  /*09f0*/  LDC.64 R24, c[0x0][0x3b8] ;  /* 0x0000ee00ff187b82 */ /* 0x000e220000000a00 */
[----:B-----5:R-:W-:-:S04]  /*0a00*/  IMAD.IADD R9, R8, 0x1, R7 ;  /* 0x0000000108097824 */ /* 0x020fc800078e0207 */
[----:B0-----:R-:W-:-:S05]  /*0a10*/  IMAD.WIDE R24, R9, 0x4, R24 ;  /* 0x0000000409187825 */ /* 0x001fca00078e0218 */
[----:B------:R-:W2:Y:S04]  /*0a20*/  LDG.E R19, desc[UR6][R24.64+0x8] ;  /* 0x0000080618137981 */ /* 0x000ea8000c1e1900 */
[----:B------:R-:W3:Y:S04]  /*0a30*/  LDG.E R21, desc[UR6][R24.64+0xc] ;  /* 0x00000c0618157981 */ /* 0x000ee8000c1e1900 */
[----:B------:R-:W4:Y:S04]  /*0a40*/  LDG.E R23, desc[UR6][R24.64] ;  /* 0x0000000618177981 */ /* 0x000f28000c1e1900 */
[----:B------:R-:W4:Y:S04]  /*0a50*/  LDG.E R26, desc[UR6][R24.64+0x10] ;  /* 0x00001006181a7981 */ /* 0x000f28000c1e1900 */
[----:B------:R-:W4:Y:S04]  /*0a60*/  LDG.E R27, desc[UR6][R24.64+0x14] ;  /* 0x00001406181b7981 */ /* 0x000f28000c1e1900 */
[----:B------:R-:W4:Y:S01]  /*0a70*/  LDG.E R29, desc[UR6][R24.64+0x1c] ;  /* 0x00001c06181d7981 */ /* 0x000f22000c1e1900 */
[----:B--2---:R-:W-:-:S04]  /*0a80*/  IMAD.WIDE R18, R19, 0x4, R14 ;  /* 0x0000000413127825 */ /* 0x004fc800078e020e */
[--C-:B---3--:R-:W-:Y:S02]  /*0a90*/  IMAD.WIDE R20, R21, 0x4, R14.reuse ;  /* 0x0000000415147825 */ /* 0x108fe400078e020e */
[----:B------:R-:W2:Y:S02]  /*0aa0*/  LDG.E R18, desc[UR6][R18.64] ;  /* 0x0000000612127981 */ /* 0x000ea4000c1e1900 */
[----:B----4-:R-:W-:Y:S02]  /*0ab0*/  IMAD.WIDE R22, R23, 0x4, R14 ;  /* 0x0000000417167825 */ /* 0x010fe400078e020e */
[----:B------:R-:W2:Y:S04]  /*0ac0*/  LDG.E R20, desc[UR6][R20.64] ;  /* 0x0000000614147981 */ /* 0x000ea8000c1e1900 */
[----:B------:R-:W2:Y:S04]  /*0ad0*/  LDG.E R9, desc[UR6][R22.64] ;  /* 0x0000000616097981 */ /* 0x000ea8000c1e1900 */
[----:B------:R-:W3:Y:S04]  /*0ae0*/  LDG.E R23, desc[UR6][R24.64+0x18] ;  /* 0x0000180618177981 */ /* 0x000ee8000c1e1900 */
[----:B------:R-:W4:Y:S01]  /*0af0*/  LDG.E R25, desc[UR6][R24.64+0x4] ;  /* 0x0000040618197981 */ /* 0x000f22000c1e1900 */
[----:B--2---:R-:W-:Y:S01]  /*0b00*/  IADD3 R9, PT, PT, R20, R9, R18 ;  /* 0x0000000914097210 */ /* 0x004fe20007ffe012 */
[----:B------:R-:W-:-:S04]  /*0b10*/  IMAD.WIDE R20, R26, 0x4, R14 ;  /* 0x000000041a147825 */ /* 0x000fc800078e020e */
[--C-:B------:R-:W-:Y:S01]  /*0b20*/  IMAD.WIDE R26, R27, 0x4, R14.reuse ;  /* 0x000000041b1a7825 */ /* 0x100fe200078e020e */
[----:B------:R4:W2:Y:S03]  /*0b30*/  LDG.E R24, desc[UR6][R20.64] ;  /* 0x0000000614187981 */ /* 0x0008a6000c1e1900 */
[--C-:B------:R-:W-:Y:S02]  /*0b40*/  IMAD.WIDE R18, R29, 0x4, R14.reuse ;  /* 0x000000041d127825 */ /* 0x100fe400078e020e */
[----:B------:R-:W2:Y:S02]  /*0b50*/  LDG.E R26, desc[UR6][R26.64] ;  /* 0x000000061a1a7981 */ /* 0x000ea4000c1e1900 */
[--C-:B---3--:R-:W-:Y:S02]  /*0b60*/  IMAD.WIDE R22, R23, 0x4, R14.reuse ;  /* 0x0000000417167825 */ /* 0x108fe400078e020e */
[----:B------:R-:W3:Y:S04]  /*0b70*/  LDG.E R18, desc[UR6][R18.64] ;  /* 0x0000000612127981 */ /* 0x000ee8000c1e1900 */
[----:B------:R-:W3:Y:S01]  /*0b80*/  LDG.E R22, desc[UR6][R22.64] ;  /* 0x0000000616167981 */ /* 0x000ee2000c1e1900 */
[----:B----4-:R-:W-:-:S05]  /*0b90*/  IMAD.WIDE R20, R25, 0x4, R14 ;  /* 0x0000000419147825 */ /* 0x010fca00078e020e */
[----:B------:R-:W4:Y:S01]  /*0ba0*/  LDG.E R25, desc[UR6][R20.64] ;  /* 0x0000000614197981 */ /* 0x000f22000c1e1900 */
[----:B------:R-:W-:Y:S01]  /*0bb0*/  VIADD R7, R7, 0x8 ;  /* 0x0000000807077836 */ /* 0x000fe20000000000 */
[----:B--2---:R-:W-:-:S04]  /*0bc0*/  IADD3 R9, PT, PT, R26, R9, R24 ;  /* 0x000000091a097210 */ /* 0x004fc80007ffe018 */
[----:B---3--:R-:W-:-:S05]  /*0bd0*/  IADD3 R24, PT, PT, R18, R9, R22 ;  /* 0x0000000912187210 */ /* 0x008fca0007ffe016 */
[----:B----4-:R-:W-:-:S04]  /*0be0*/  IMAD.IADD R9, R25, 0x1, R24 ;  /* 0x0000000119097824 */ /* 0x010fc800078e0218 */
[----:B------:R-:W-:-:S05]  /*0bf0*/  IMAD.SHL.U32 R9, R9, 0x2, RZ ;  /* 0x0000000209097824 */ /* 0x000fca00078e00ff */
[----:B------:R-:W-:-:S07]  /*0c00*/  IADD3 R28, PT, PT, R28, 0x8, -R9 ;  /* 0x000000081c1c7810 */ /* 0x000fce0007ffe809 */
.L_x_13:
[----:B------:R-:W-:Y:S05]  /*0c10*/  BSYNC.RECONVERGENT B2 ;  /* 0x0000000000027941 */ /* 0x000fea0003800200 */
.L_x_12:
[----:B------:R-:W-:-:S13]  /*0c20*/  LOP3.LUT P1, R9, R6, 0x7, RZ, 0xc0, !PT ;  /* 0x0000000706097812 */ /* 0x000fda000782c0ff */
[----:B------:R-:W-:Y:S05]  /*0c30*/  @!P1 BRA `(.L_x_7) ;  /* 0x0000000000c09947 */ /* 0x000fea0003800000 */
[----:B------:R-:W-:Y:S01]  /*0c40*/  ISETP.GE.U32.AND P1, PT, R9, 0x4, PT ;  /* 0x000000040900780c */ /* 0x000fe20003f26070 */
[----:B------:R-:W-:Y:S01]  /*0c50*/  BSSY.RECONVERGENT B2, `(.L_x_14) ;  /* 0x0000018000027945 */ /* 0x000fe20003800200 */
[----:B------:R-:W-:-:S04]  /*0c60*/  LOP3.LUT R6, R6, 0x3, RZ, 0xc0, !PT ;  /* 0x0000000306067812 */ /* 0x000fc800078ec0ff */
[----:B------:R-:W-:-:S07]  /*0c70*/  ISETP.NE.AND P2, PT, R6, RZ, PT ;  /* 0x000000ff0600720c */ /* 0x000fce0003f45270 */
[----:B------:R-:W-:Y:S06]  /*0c80*/  @!P1 BRA `(.L_x_15) ;  /* 0x0000000000509947 */ /* 0x000fec0003800000 */
[----:B------:R-:W0:Y:S01]  /*0c90*/  LDC.64 R18, c[0x0][0x3b8] ;  /* 0x0000ee00ff127b82 */ /* 0x000e220000000a00 */
[----:B-----5:R-:W-:-:S04]  /*0ca0*/  IMAD.IADD R27, R8, 0x1, R7 ;  /* 0x00000001081b7824 */ /* 0x020fc800078e0207 */
[----:B0-----:R-:W-:-:S05]  /*0cb0*/  IMAD.WIDE R26, R27, 0x4, R18 ;  /* 0x000000041b1a7825 */ /* 0x001fca00078e0212 */
[----:B------:R-:W2:Y:S04]  /*0cc0*/  LDG.E R23, desc[UR6][R26.64] ;  /* 0x000000061a177981 */ /* 0x000ea8000c1e1900 */
[----:B------:R-:W3:Y:S04]  /*0cd0*/  LDG.E R19, desc[UR6][R26.64+0x8] ;  /* 0x000008061a137981 */ /* 0x000ee8000c1e1900 */
[----:B------:R-:W4:Y:S04]  /*0ce0*/  LDG.E R21, desc[UR6][R26.64+0xc] ;  /* 0x00000c061a157981 */ /* 0x000f28000c1e1900 */
[----:B------:R-:W4:Y:S01]  /*0cf0*/  LDG.E R25, desc[UR6][R26.64+0x4] ;  /* 0x000004061a197981 */ /* 0x000f22000c1e1900 */
[----:B--2---:R-:W-:-:S04]  /*0d00*/  IMAD.WIDE R22, R23, 0x4, R14 ;  /* 0x0000000417167825 */ /* 0x004fc800078e020e */
[--C-:B---3--:R-:W-:Y:S02]  /*0d10*/  IMAD.WIDE R18, R19, 0x4, R14.reuse ;  /* 0x0000000413127825 */ /* 0x108fe400078e020e */
[----:B------:R-:W2:Y:S02]  /*0d20*/  LDG.E R22, desc[UR6][R22.64] ;  /* 0x0000000616167981 */ /* 0x000ea4000c1e1900 */
[--C-:B----4-:R-:W-:Y:S02]  /*0d30*/  IMAD.WIDE R20, R21, 0x4, R14.reuse ;  /* 0x0000000415147825 */ /* 0x110fe400078e020e */
[----:B------:R-:W2:Y:S02]  /*0d40*/  LDG.E R19, desc[UR6][R18.64] ;  /* 0x0000000612137981 */ /* 0x000ea4000c1e1900 */
[----:B------:R-:W-:Y:S02]  /*0d50*/  IMAD.WIDE R24, R25, 0x4, R14 ;  /* 0x0000000419187825 */ /* 0x000fe400078e020e */
[----:B------:R-:W2:Y:S04]  /*0d60*/  LDG.E R20, desc[UR6][R20.64] ;  /* 0x0000000614147981 */ /* 0x000ea8000c1e1900 */
[----:B------:R-:W3:Y:S01]  /*0d70*/  LDG.E R9, desc[UR6][R24.64] ;  /* 0x0000000618097981 */ /* 0x000ee2000c1e1900 */
[----:B------:R-:W-:Y:S01]  /*0d80*/  VIADD R7, R7, 0x4 ;  /* 0x0000000407077836 */ /* 0x000fe20000000000 */
[----:B--2---:R-:W-:-:S05]  /*0d90*/  IADD3 R29, PT, PT, R20, R22, R19 ;  /* 0x00000016141d7210 */ /* 0x004fca0007ffe013 */
[----:B---3--:R-:W-:-:S04]  /*0da0*/  IMAD.IADD R9, R9, 0x1, R29 ;  /* 0x0000000109097824 */ /* 0x008fc800078e021d */
[----:B------:R-:W-:-:S05]  /*0db0*/  IMAD.SHL.U32 R9, R9, 0x2, RZ ;  /* 0x0000000209097824 */ /* 0x000fca00078e00ff */
[----:B------:R-:W-:-:S07]  /*0dc0*/  IADD3 R28, PT, PT, R28, 0x4, -R9 ;  /* 0x000000041c1c7810 */ /* 0x000fce0007ffe809 */
.L_x_15:
[----:B------:R-:W-:Y:S05]  /*0dd0*/  BSYNC.RECONVERGENT B2 ;  /* 0x0000000000027941 */ /* 0x000fea0003800200 */
.L_x_14:
[----:B------:R-:W-:Y:S05]  /*0de0*/  @!P2 BRA `(.L_x_7) ;  /* 0x000000000054a947 */ /* 0x000fea0003800000 */
[----:B------:R-:W0:Y:S01]  /*0df0*/  LDC.64 R18, c[0x0][0x3b8] ;  /* 0x0000ee00ff127b82 */ /* 0x000e220000000a00 */
[----:B-----5:R-:W-:-:S04]  /*0e00*/  IMAD.IADD R7, R8, 0x1, R7 ;  /* 0x0000000108077824 */ /* 0x020fc800078e0207 */
[----:B0-----:R-:W-:-:S05]  /*0e10*/  IMAD.WIDE R18, R7, 0x4, R18 ;  /* 0x0000000407127825 */ /* 0x001fca00078e0212 */
[----:B------:R-:W2:Y:S01]  /*0e20*/  LDG.E R9, desc[UR6][R18.64] ;  /* 0x0000000612097981 */ /* 0x000ea2000c1e1900 */
[----:B------:R-:W-:Y:S01]  /*0e30*/  ISETP.NE.AND P1, PT, R6, 0x1, PT ;  /* 0x000000010600780c */ /* 0x000fe20003f25270 */
[----:B--2---:R-:W-:-:S06]  /*0e40*/  IMAD.WIDE R8, R9, 0x4, R14 ;  /* 0x0000000409087825 */ /* 0x004fcc00078e020e */
[----:B------:R-:W2:Y:S02]  /*0e50*/  LDG.E R9, desc[UR6][R8.64] ;  /* 0x0000000608097981 */ /* 0x000ea4000c1e1900 */
[----:B--2---:R-:W-:-:S04]  /*0e60*/  IMAD R28, R9, -0x2, R28 ;  /* 0xfffffffe091c7824 */ /* 0x004fc800078e021c */
[----:B------:R-:W-:Y:S01]  /*0e70*/  VIADD R28, R28, 0x1 ;  /* 0x000000011c1c7836 */ /* 0x000fe20000000000 */
[----:B------:R-:W-:Y:S06]  /*0e80*/  @!P1 BRA `(.L_x_7) ;  /* 0x00000000002c9947 */ /* 0x000fec0003800000 */
[----:B------:R-:W-:Y:S01]  /*0e90*/  ISETP.NE.AND P1, PT, R6, 0x2, PT ;  /* 0x000000020600780c */ /* 0x000fe20003f25270 */
[----:B------:R-:W2:-:S12]  /*0ea0*/  LDG.E R7, desc[UR6][R18.64+0x4] ;  /* 0x0000040612077981 */ /* 0x000e98000c1e1900 */
[----:B------:R-:W3:Y:S01]  /*0eb0*/  @P1 LDG.E R9, desc[UR6][R18.64+0x8] ;  /* 0x0000080612091981 */ /* 0x000ee2000c1e1900 */
[----:B--2---:R-:W-:-:S06]  /*0ec0*/  IMAD.WIDE R6, R7, 0x4, R14 ;  /* 0x0000000407067825 */ /* 0x004fcc00078e020e */
[----:B------:R-:W2:Y:S01]  /*0ed0*/  LDG.E R7, desc[UR6][R6.64] ;  /* 0x0000000606077981 */ /* 0x000ea2000c1e1900 */
[----:B---3--:R-:W-:-:S06]  /*0ee0*/  @P1 IMAD.WIDE R8, R9, 0x4, R14 ;  /* 0x0000000409081825 */ /* 0x008fcc00078e020e */
[----:B------:R-:W3:Y:S01]  /*0ef0*/  @P1 LDG.E R9, desc[UR6][R8.64] ;  /* 0x0000000608091981 */ /* 0x000ee2000c1e1900 */
[----:B--2---:R-:W-:-:S04]  /*0f00*/  IMAD R28, R7, -0x2, R28 ;  /* 0xfffffffe071c7824 */ /* 0x004fc800078e021c */
[----:B------:R-:W-:-:S04]  /*0f10*/  VIADD R28, R28, 0x1 ;  /* 0x000000011c1c7836 */ /* 0x000fc80000000000 */
[----:B---3--:R-:W-:-:S04]  /*0f20*/  @P1 IMAD R20, R9, -0x2, R28 ;  /* 0xfffffffe09141824 */ /* 0x008fc800078e021c */
[----:B------:R-:W-:-:S07]  /*0f30*/  @P1 VIADD R28, R20, 0x1 ;  /* 0x00000001141c1836 */ /* 0x000fce0000000000 */
.L_x_7:
[----:B------:R-:W-:Y:S05]  /*0f40*/  BSYNC.RECONVERGENT B1 ;  /* 0x0000000000017941 */ /* 0x000fea0003800200 */
.L_x_6:
[----:B------:R-:W-:Y:S05]  /*0f50*/  @!P0 BRA `(.L_x_3) ;  /* 0x0000000000748947 */ /* 0x000fea0003800000 */
[----:B------:R-:W0:Y:S01]  /*0f60*/  LDC.64 R6, c[0x0][0x3b8] ;  /* 0x0000ee00ff067b82 */ /* 0x000e220000000a00 */
[----:B------:R-:W-:Y:S02]  /*0f70*/  VIADD R28, R28, 0xffffffff ;  /* 0xffffffff1c1c7836 */ /* 0x000fe40000000000 */
[----:B------:R-:W-:-:S07]  /*0f80*/  IMAD.MOV.U32 R18, RZ, RZ, RZ ;  /* 0x000000ffff127224 */ /* 0x000fce00078e00ff */
.L_x_18:
[----:B------:R-:W2:Y:S02]  /*0f90*/  LDG.E R9, desc[UR6][R12.64] ;  /* 0x000000060c097981 */ /* 0x000ea4000c1e1900 */
[----:B--2---:R-:W-:-:S04]  /*0fa0*/  IMAD.IADD R9, R9, 0x1, R18 ;  /* 0x0000000109097824 */ /* 0x004fc800078e0212 */
[----:B0-----:R-:W-:-:S06]  /*0fb0*/  IMAD.WIDE R20, R9, 0x4, R6 ;  /* 0x0000000409147825 */ /* 0x001fcc00078e0206 */
[----:B------:R-:W2:Y:S02]  /*0fc0*/  LDG.E R20, desc[UR6][R20.64] ;  /* 0x0000000614147981 */ /* 0x000ea4000c1e1900 */
[----:B--2---:R-:W-:-:S06]  /*0fd0*/  IMAD.WIDE R22, R20, 0x4, R14 ;  /* 0x0000000414167825 */ /* 0x004fcc00078e020e */
[----:B------:R-:W2:Y:S01]  /*0fe0*/  LDG.E R23, desc[UR6][R22.64] ;  /* 0x0000000616177981 */ /* 0x000ea2000c1e1900 */
[----:B------:R-:W-:Y:S01]  /*0ff0*/  SHF.R.S32.HI R19, RZ, 0x1f, R20 ;  /* 0x0000001fff137819 */ /* 0x000fe20000011414 */
[----:B------:R-:W-:Y:S01]  /*1000*/  BSSY.RECONVERGENT B1, `(.L_x_16) ;  /* 0x000000d000017945 */ /* 0x000fe20003800200 */
[----:B------:R-:W-:-:S04]  /*1010*/  IADD3 R9, P0, PT, R5, R20, RZ ;  /* 0x0000001405097210 */ /* 0x000fc80007f1e0ff */
[----:B-----5:R-:W-:Y:S01]  /*1020*/  LEA R8, P1, R9, UR10, 0x2 ;  /* 0x0000000a09087c11 */ /* 0x020fe2000f8210ff */
[----:B------:R-:W-:Y:S02]  /*1030*/  IMAD.X R24, R4, 0x1, R19, P0 ;  /* 0x0000000104187824 */ /* 0x000fe400000e0613 */
[----:B------:R-:W-:-:S03]  /*1040*/  IMAD.MOV.U32 R19, RZ, RZ, 0x1 ;  /* 0x00000001ff137424 */ /* 0x000fc600078e00ff */
[----:B------:R-:W-:Y:S01]  /*1050*/  LEA.HI.X R9, R9, UR11, R24, 0x2, P1 ;  /* 0x0000000b09097c11 */ /* 0x000fe200088f1418 */
[----:B--2---:R-:W-:-:S05]  /*1060*/  IMAD R25, R23, 0x2, R28 ;  /* 0x0000000217197824 */ /* 0x004fca00078e021c */
[----:B------:R-:W-:-:S13]  /*1070*/  ISETP.GE.AND P0, PT, R25, RZ, PT ;  /* 0x000000ff1900720c */ /* 0x000fda0003f06270 */
[----:B------:R-:W-:Y:S05]  /*1080*/  @!P0 BRA `(.L_x_17) ;  /* 0x0000000000108947 */ /* 0x000fea0003800000 */
[----:B------:R-:W-:Y:S01]  /*1090*/  ISETP.NE.AND P0, PT, R25, RZ, PT ;  /* 0x000000ff1900720c */ /* 0x000fe20003f05270 */
[----:B------:R-:W-:-:S12]  /*10a0*/  IMAD.MOV.U32 R19, RZ, RZ, RZ ;  /* 0x000000ffff137224 */ /* 0x000fd800078e00ff */
[----:B------:R-:W-:Y:S05]  /*10b0*/  @P0 BRA `(.L_x_17) ;  /* 0x0000000000040947 */ /* 0x000fea0003800000 */
[----:B------:R0:W5:Y:S02]  /*10c0*/  LDG.E R19, desc[UR6][R16.64] ;  /* 0x0000000610137981 */ /* 0x000164000c1e1900 */
.L_x_17:
[----:B------:R-:W-:Y:S05]  /*10d0*/  BSYNC.RECONVERGENT B1 ;  /* 0x0000000000017941 */ /* 0x000fea0003800200 */
.L_x_16:
[----:B-----5:R1:W-:Y:S04]  /*10e0*/  STG.E desc[UR6][R8.64], R19 ;  /* 0x0000001308007986 */ /* 0x0203e8000c101906 */
[----:B------:R-:W2:Y:S01]  /*10f0*/  LDG.E R21, desc[UR6][R10.64] ;  /* 0x000000060a157981 */ /* 0x000ea2000c1e1900 */
[----:B------:R-:W-:-:S05]  /*1100*/  VIADD R18, R18, 0x1 ;  /* 0x0000000112127836 */ /* 0x000fca0000000000 */
[----:B--2---:R-:W-:-:S13]  /*1110*/  ISETP.GE.AND P0, PT, R18, R21, PT ;  /* 0x000000151200720c */ /* 0x004fda0003f06270 */
[----:B-1----:R-:W-:Y:S05]  /*1120*/  @!P0 BRA `(.L_x_18) ;  /* 0xfffffffc00988947 */ /* 0x002fea000383ffff */
.L_x_3:
[----:B------:R-:W-:Y:S05]  /*1130*/  BSYNC.RECONVERGENT B0 ;  /* 0x0000000000007941 */ /* 0x000fea0003800200 */
.L_x_1:
[----:B------:R-:W1:Y:S01]  /*1140*/  LDCU UR4, c[0x0][0x3c0] ;  /* 0x00007800ff0477ac */ /* 0x000e620008000800 */
[----:B------:R-:W-:Y:S01]  /*1150*/  BSSY.RECONVERGENT B1, `(.L_x_19) ;  /* 0x0000080000017945 */ /* 0x000fe20003800200 */
[----:B------:R-:W2:Y:S01]  /*1160*/  LDCU UR5, c[0x0][0x3c4] ;  /* 0x00007880ff0577ac */ /* 0x000ea20008000800 */
[----:B------:R-:W3:Y:S01]  /*1170*/  LDCU.64 UR8, c[0x0][0x388] ;  /* 0x00007100ff0877ac */ /* 0x000ee20008000a00 */
[----:B------:R-:W-:Y:S01]  /*1180*/  BAR.SYNC.DEFER_BLOCKING 0x0 ;  /* 0x0000000000007b1d */ /* 0x000fe20000010000 */
[----:B-1----:R-:W-:Y:S01]  /*1190*/  ISETP.GE.AND P0, PT, R0, UR4, PT ;  /* 0x0000000400007c0c */ /* 0x002fe2000bf06270 */
[----:B--2---:R-:W-:-:S05]  /*11a0*/  IMAD R5, R2, UR5, RZ ;  /* 0x0000000502057c24 */ /* 0x004fca000f8e02ff */
[----:B------:R-:W-:-:S07]  /*11b0*/  SHF.R.S32.HI R4, RZ, 0x1f, R5 ;  /* 0x0000001fff047819 */ /* 0x000fce0000011405 */
[----:B---3--:R-:W-:Y:S05]  /*11c0*/  @P0 BRA `(.L_x_20) ;  /* 0x0000000400e00947 */ /* 0x008fea0003800000 */
[----:B------:R-:W1:Y:S08]  /*11d0*/  LDC.64 R14, c[0x0][0x398] ;  /* 0x0000e600ff0e7b82 */ /* 0x000e700000000a00 */
[----:B-----5:R-:W2:Y:S08]  /*11e0*/  LDC.64 R8, c[0x0][0x380] ;  /* 0x0000e000ff087b82 */ /* 0x020eb00000000a00 */
[----:B------:R-:W3:Y:S01]  /*11f0*/  LDC.64 R6, c[0x0][0x3c8] ;  /* 0x0000f200ff067b82 */ /* 0x000ee20000000a00 */
[----:B-1----:R-:W-:-:S05]  /*1200*/  IMAD.WIDE R14, R0, 0x4, R14 ;  /* 0x00000004000e7825 */ /* 0x002fca00078e020e */
[----:B------:R-:W4:Y:S01]  /*1210*/  LDG.E R21, desc[UR6][R14.64] ;  /* 0x000000060e157981 */ /* 0x000f22000c1e1900 */
[----:B------:R-:W-:Y:S01]  /*1220*/  BSSY.RECONVERGENT B0, `(.L_x_21) ;  /* 0x0000062000007945 */ /* 0x000fe20003800200 */
[----:B------:R-:W-:Y:S01]  /*1230*/  IMAD.MOV.U32 R18, RZ, RZ, RZ ;  /* 0x000000ffff127224 */ /* 0x000fe200078e00ff */
[----:B--2---:R-:W-:-:S04]  /*1240*/  LEA R8, P2, R5, R8, 0x2 ;  /* 0x0000000805087211 */ /* 0x004fc800078410ff */
[----:B------:R-:W-:Y:S01]  /*1250*/  LEA.HI.X R9, R5, R9, R4, 0x2, P2 ;  /* 0x0000000905097211 */ /* 0x000fe200010f1404 */
[----:B---3--:R-:W-:Y:S01]  /*1260*/  IMAD.WIDE R6, R0, 0x4, R6 ;  /* 0x0000000400067825 */ /* 0x008fe200078e0206 */
[----:B----4-:R-:W-:-:S13]  /*1270*/  ISETP.GE.AND P1, PT, R21, 0x1, PT ;  /* 0x000000011500780c */ /* 0x010fda0003f26270 */
[----:B------:R-:W-:Y:S05]  /*1280*/  @!P1 BRA `(.L_x_22) ;  /* 0x00000004006c9947 */ /* 0x000fea0003800000 */
[----:B------:R1:W5:Y:S01]  /*1290*/  LDG.E R19, desc[UR6][R6.64] ;  /* 0x0000000606137981 */ /* 0x000362000c1e1900 */
[C---:B------:R-:W-:Y:S01]  /*12a0*/  ISETP.GE.U32.AND P3, PT, R21.reuse, 0x10, PT ;  /* 0x000000101500780c */ /* 0x040fe20003f66070 */
[----:B------:R-:W-:Y:S01]  /*12b0*/  BSSY.RECONVERGENT B2, `(.L_x_23) ;  /* 0x0000026000027945 */ /* 0x000fe20003800200 */
[----:B------:R-:W-:Y:S01]  /*12c0*/  LOP3.LUT R22, R21, 0xf, RZ, 0xc0, !PT ;  /* 0x0000000f15167812 */ /* 0x000fe200078ec0ff */
[----:B------:R-:W-:Y:S02]  /*12d0*/  IMAD.MOV.U32 R18, RZ, RZ, RZ ;  /* 0x000000ffff127224 */ /* 0x000fe400078e00ff */
[----:B------:R-:W-:Y:S01]  /*12e0*/  IMAD.MOV.U32 R20, RZ, RZ, RZ ;  /* 0x000000ffff147224 */ /* 0x000fe200078e00ff */
[----:B------:R-:W-:-:S07]  /*12f0*/  ISETP.NE.AND P2, PT, R22, RZ, PT ;  /* 0x000000ff1600720c */ /* 0x000fce0003f45270 */
[----:B-1----:R-:W-:Y:S06]  /*1300*/  @!P3 BRA `(.L_x_24) ;  /* 0x000000000080b947 */ /* 0x002fec0003800000 */
[----:B------:R-:W-:Y:S01]  /*1310*/  LOP3.LUT R20, R21, 0x7ffffff0, RZ, 0xc0, !PT ;  /* 0x7ffffff015147812 */ /* 0x000fe200078ec0ff */
[----:B------:R-:W-:Y:S02]  /*1320*/  IMAD.MOV.U32 R18, RZ, RZ, RZ ;  /* 0x000000ffff127224 */ /* 0x000fe400078e00ff */
[----:B------:R-:W-:-:S07]  /*1330*/  IMAD.MOV.U32 R23, RZ, RZ, RZ ;  /* 0x000000ffff177224 */ /* 0x000fce00078e00ff */
.L_x_25:
[----:B0----5:R-:W-:-:S04]  /*1340*/  IMAD.IADD R17, R19, 0x1, R23 ;  /* 0x0000000113117824 */ /* 0x021fc800078e0217 */
[----:B------:R-:W-:-:S05]  /*1350*/  IMAD.WIDE R16, R17, 0x4, R8 ;  /* 0x0000000411107825 */ /* 0x000fca00078e0208 */
[----:B------:R-:W2:Y:S04]  /*1360*/  LDG.E R25, desc[UR6][R16.64] ;  /* 0x0000000610197981 */ /* 0x000ea8000c1e1900 */
[----:B------:R-:W2:Y:S04]  /*1370*/  LDG.E R24, desc[UR6][R16.64+0x4] ;  /* 0x0000040610187981 */ /* 0x000ea8000c1e1900 */
[----:B------:R-:W3:Y:S04]  /*1380*/  LDG.E R27, desc[UR6][R16.64+0x8] ;  /* 0x00000806101b7981 */ /* 0x000ee8000c1e1900 */
[----:B------:R-:W3:Y:S01]  /*1390*/  LDG.E R26, desc[UR6][R16.64+0xc] ;  /* 0x00000c06101a7981 */ /* 0x000ee2000c1e1900 */
[----:B--2---:R-:W-:-:S03]  /*13a0*/  LOP3.LUT R24, R24, R25, R18, 0x96, !PT ;  /* 0x0000001918187212 */ /* 0x004fc600078e9612 */
[----:B------:R-:W2:Y:S04]  /*13b0*/  LDG.E R25, desc[UR6][R16.64+0x10] ;  /* 0x0000100610197981 */ /* 0x000ea8000c1e1900 */
[----:B------:R-:W2:Y:S01]  /*13c0*/  LDG.E R18, desc[UR6][R16.64+0x14] ;  /* 0x0000140610127981 */ /* 0x000ea2000c1e1900 */
[----:B---3--:R-:W-:-:S03]  /*13d0*/  LOP3.LUT R24, R26, R27, R24, 0x96, !PT ;  /* 0x0000001b1a187212 */ /* 0x008fc600078e9618 */
        /* <DEDUP_REMOVED lines=8> */
[----:B------:R-:W-:Y:S01]  /*1460*/  VIADD R23, R23, 0x10 ;  /* 0x0000001017177836 */ /* 0x000fe20000000000 */
[----:B--2---:R-:W-:Y:S02]  /*1470*/  LOP3.LUT R18, R24, R25, R18, 0x96, !PT ;  /* 0x0000001918127212 */ /* 0x004fe400078e9612 */
[----:B------:R-:W2:Y:S04]  /*1480*/  LDG.E R25, desc[UR6][R16.64+0x30] ;  /* 0x0000300610197981 */ /* 0x000ea8000c1e1900 */
[----:B------:R-:W2:Y:S01]  /*1490*/  LDG.E R24, desc[UR6][R16.64+0x34] ;  /* 0x0000340610187981 */ /* 0x000ea2000c1e1900 */
[----:B---3--:R-:W-:-:S03]  /*14a0*/  LOP3.LUT R18, R26, R27, R18, 0x96, !PT ;  /* 0x0000001b1a127212 */ /* 0x008fc600078e9612 */
[----:B------:R-:W3:Y:S04]  /*14b0*/  LDG.E R27, desc[UR6][R16.64+0x38] ;  /* 0x00003806101b7981 */ /* 0x000ee8000c1e1900 */
[----:B------:R-:W3:Y:S01]  /*14c0*/  LDG.E R26, desc[UR6][R16.64+0x3c] ;  /* 0x00003c06101a7981 */ /* 0x000ee2000c1e1900 */
[----:B------:R-:W-:Y:S02]  /*14d0*/  ISETP.NE.AND P3, PT, R23, R20, PT ;  /* 0x000000141700720c */ /* 0x000fe40003f65270 */
[----:B--2---:R-:W-:-:S04]  /*14e0*/  LOP3.LUT R18, R24, R25, R18, 0x96, !PT ;  /* 0x0000001918127212 */ /* 0x004fc800078e9612 */
[----:B---3--:R-:W-:-:S07]  /*14f0*/  LOP3.LUT R18, R26, R27, R18, 0x96, !PT ;  /* 0x0000001b1a127212 */ /* 0x008fce00078e9612 */
[----:B------:R-:W-:Y:S05]  /*1500*/  @P3 BRA `(.L_x_25) ;  /* 0xfffffffc008c3947 */ /* 0x000fea000383ffff */
.L_x_24:
[----:B------:R-:W-:Y:S05]  /*1510*/  BSYNC.RECONVERGENT B2 ;  /* 0x0000000000027941 */ /* 0x000fea0003800200 */
.L_x_23:
[----:B------:R-:W-:Y:S05]  /*1520*/  @!P2 BRA `(.L_x_22) ;  /* 0x0000000000c4a947 */ /* 0x000fea0003800000 */
[----:B------:R-:W-:Y:S01]  /*1530*/  ISETP.GE.U32.AND P2, PT, R22, 0x8, PT ;  /* 0x000000081600780c */ /* 0x000fe20003f46070 */
[----:B------:R-:W-:Y:S01]  /*1540*/  BSSY.RECONVERGENT B2, `(.L_x_26) ;  /* 0x0000013000027945 */ /* 0x000fe20003800200 */
[----:B------:R-:W-:-:S04]  /*1550*/  LOP3.LUT R25, R21, 0x7, RZ, 0xc0, !PT ;  /* 0x0000000715197812 */ /* 0x000fc800078ec0ff */
[----:B------:R-:W-:-:S07]  /*1560*/  ISETP.NE.AND P3, PT, R25, RZ, PT ;  /* 0x000000ff1900720c */ /* 0x000fce0003f65270 */
[----:B------:R-:W-:Y:S06]  /*1570*/  @!P2 BRA `(.L_x_27) ;  /* 0x00000000003ca947 */ /* 0x000fec0003800000 */
[----:B0----5:R-:W-:-:S04]  /*1580*/  IMAD.IADD R17, R19, 0x1, R20 ;  /* 0x0000000113117824 */ /* 0x021fc800078e0214 */
[----:B------:R-:W-:-:S05]  /*1590*/  IMAD.WIDE R16, R17, 0x4, R8 ;  /* 0x0000000411107825 */ /* 0x000fca00078e0208 */
[----:B------:R-:W2:Y:S04]  /*15a0*/  LDG.E R22, desc[UR6][R16.64] ;  /* 0x0000000610167981 */ /* 0x000ea8000c1e1900 */
        /* <DEDUP_REMOVED lines=8> */
[----:B------:R-:W3:Y:S01]  /*1630*/  LDG.E R26, desc[UR6][R16.64+0x1c] ;  /* 0x00001c06101a7981 */ /* 0x000ee2000c1e1900 */
[----:B------:R-:W-:Y:S01]  /*1640*/  VIADD R20, R20, 0x8 ;  /* 0x0000000814147836 */ /* 0x000fe20000000000 */
[----:B--2---:R-:W-:-:S04]  /*1650*/  LOP3.LUT R23, R24, R22, R23, 0x96, !PT ;  /* 0x0000001618177212 */ /* 0x004fc800078e9617 */
[----:B---3--:R-:W-:-:S07]  /*1660*/  LOP3.LUT R18, R18, R23, R26, 0x96, !PT ;  /* 0x0000001712127212 */ /* 0x008fce00078e961a */
.L_x_27:
[----:B------:R-:W-:Y:S05]  /*1670*/  BSYNC.RECONVERGENT B2 ;  /* 0x0000000000027941 */ /* 0x000fea0003800200 */
.L_x_26:
        /* <DEDUP_REMOVED lines=11> */
[----:B------:R-:W3:Y:S01]  /*1730*/  LDG.E R25, desc[UR6][R16.64+0xc] ;  /* 0x00000c0610197981 */ /* 0x000ee2000c1e1900 */
[----:B------:R-:W-:Y:S01]  /*1740*/  VIADD R20, R20, 0x4 ;  /* 0x0000000414147836 */ /* 0x000fe20000000000 */
[----:B--2---:R-:W-:-:S04]  /*1750*/  LOP3.LUT R23, R24, R22, R23, 0x96, !PT ;  /* 0x0000001618177212 */ /* 0x004fc800078e9617 */
[----:B---3--:R-:W-:-:S07]  /*1760*/  LOP3.LUT R18, R18, R23, R25, 0x96, !PT ;  /* 0x0000001712127212 */ /* 0x008fce00078e9619 */
.L_x_29:
[----:B------:R-:W-:Y:S05]  /*1770*/  BSYNC.RECONVERGENT B2 ;  /* 0x0000000000027941 */ /* 0x000fea0003800200 */
.L_x_28:
[----:B------:R-:W-:Y:S05]  /*1780*/  @!P3 BRA `(.L_x_22) ;  /* 0x00000000002cb947 */ /* 0x000fea0003800000 */
[----:B0----5:R-:W-:-:S04]  /*1790*/  IMAD.IADD R17, R19, 0x1, R20 ;  /* 0x0000000113117824 */ /* 0x021fc800078e0214 */
[----:B------:R-:W-:-:S05]  /*17a0*/  IMAD.WIDE R16, R17, 0x4, R8 ;  /* 0x0000000411107825 */ /* 0x000fca00078e0208 */
[----:B------:R-:W2:Y:S01]  /*17b0*/  LDG.E R19, desc[UR6][R16.64] ;  /* 0x0000000610137981 */ /* 0x000ea2000c1e1900 */
[----:B------:R-:W-:Y:S02]  /*17c0*/  ISETP.NE.AND P2, PT, R21, 0x1, PT ;  /* 0x000000011500780c */ /* 0x000fe40003f45270 */
[----:B--2---:R-:W-:-:S11]  /*17d0*/  LOP3.LUT R18, R19, R18, RZ, 0x3c, !PT ;  /* 0x0000001213127212 */ /* 0x004fd600078e3cff */
[----:B------:R-:W-:Y:S05]  /*17e0*/  @!P2 BRA `(.L_x_22) ;  /* 0x000000000014a947 */ /* 0x000fea0003800000 */
[----:B------:R-:W-:Y:S01]  /*17f0*/  ISETP.NE.AND P2, PT, R21, 0x2, PT ;  /* 0x000000021500780c */ /* 0x000fe20003f45270 */
[----:B------:R-:W2:-:S12]  /*1800*/  LDG.E R19, desc[UR6][R16.64+0x4] ;  /* 0x0000040610137981 */ /* 0x000e98000c1e1900 */
[----:B------:R-:W3:Y:S01]  /*1810*/  @P2 LDG.E R21, desc[UR6][R16.64+0x8] ;  /* 0x0000080610152981 */ /* 0x000ee2000c1e1900 */
[----:B--2---:R-:W-:-:S04]  /*1820*/  LOP3.LUT R18, R19, R18, RZ, 0x3c, !PT ;  /* 0x0000001213127212 */ /* 0x004fc800078e3cff */
[----:B---3--:R-:W-:-:S07]  /*1830*/  @P2 LOP3.LUT R18, R21, R18, RZ, 0x3c, !PT ;  /* 0x0000001215122212 */ /* 0x008fce00078e3cff */
.L_x_22:
[----:B------:R-:W-:Y:S05]  /*1840*/  BSYNC.RECONVERGENT B0 ;  /* 0x0000000000007941 */ /* 0x000fea0003800200 */
.L_x_21:
[----:B------:R-:W-:Y:S05]  /*1850*/  @!P1 BRA `(.L_x_20) ;  /* 0x00000000003c9947 */ /* 0x000fea0003800000 */
[----:B-----5:R-:W-:-:S07]  /*1860*/  IMAD.MOV.U32 R19, RZ, RZ, RZ ;  /* 0x000000ffff137224 */ /* 0x020fce00078e00ff */
.L_x_30:
[----:B0-----:R-:W2:Y:S02]  /*1870*/  LDG.E R16, desc[UR6][R6.64] ;  /* 0x0000000606107981 */ /* 0x001ea4000c1e1900 */
[----:B--2---:R-:W-:-:S04]  /*1880*/  IMAD.IADD R17, R16, 0x1, R19 ;  /* 0x0000000110117824 */ /* 0x004fc800078e0213 */
[----:B------:R-:W-:-:S06]  /*1890*/  IMAD.WIDE R20, R17, 0x4, R8 ;  /* 0x0000000411147825 */ /* 0x000fcc00078e0208 */
[----:B------:R-:W2:Y:S01]  /*18a0*/  LDG.E R21, desc[UR6][R20.64] ;  /* 0x0000000614157981 */ /* 0x000ea2000c1e1900 */
[----:B------:R-:W-:-:S04]  /*18b0*/  IADD3 R22, P1, PT, R5, R17, RZ ;  /* 0x0000001105167210 */ /* 0x000fc80007f3e0ff */
[----:B------:R-:W-:Y:S02]  /*18c0*/  LEA.HI.X.SX32 R17, R17, R4, 0x1, P1 ;  /* 0x0000000411117211 */ /* 0x000fe400008f0eff */
[----:B------:R-:W-:-:S04]  /*18d0*/  LEA R16, P1, R22, UR8, 0x2 ;  /* 0x0000000816107c11 */ /* 0x000fc8000f8210ff */
[----:B------:R-:W-:Y:S02]  /*18e0*/  LEA.HI.X R17, R22, UR9, R17, 0x2, P1 ;  /* 0x0000000916117c11 */ /* 0x000fe400088f1411 */
[----:B--2---:R-:W-:-:S05]  /*18f0*/  LOP3.LUT R23, R21, R18, RZ, 0x3c, !PT ;  /* 0x0000001215177212 */ /* 0x004fca00078e3cff */
[----:B------:R1:W-:Y:S04]  /*1900*/  STG.E desc[UR6][R16.64], R23 ;  /* 0x0000001710007986 */ /* 0x0003e8000c101906 */
[----:B------:R-:W2:Y:S01]  /*1910*/  LDG.E R22, desc[UR6][R14.64] ;  /* 0x000000060e167981 */ /* 0x000ea2000c1e1900 */
[----:B------:R-:W-:-:S05]  /*1920*/  VIADD R19, R19, 0x1 ;  /* 0x0000000113137836 */ /* 0x000fca0000000000 */
[----:B--2---:R-:W-:-:S13]  /*1930*/  ISETP.GE.AND P1, PT, R19, R22, PT ;  /* 0x000000161300720c */ /* 0x004fda0003f26270 */
[----:B-1----:R-:W-:Y:S05]  /*1940*/  @!P1 BRA `(.L_x_30) ;  /* 0xfffffffc00c89947 */ /* 0x002fea000383ffff */
.L_x_20:
[----:B------:R-:W-:Y:S05]  /*1950*/  BSYNC.RECONVERGENT B1 ;  /* 0x0000000000017941 */ /* 0x000fea0003800200 */
.L_x_19:
[----:B------:R-:W1:Y:S08]  /*1960*/  LDC.64 R14, c[0x0][0x3a8] ;  /* 0x0000ea00ff0e7b82 */ /* 0x000e700000000a00 */
[----:B------:R-:W-:Y:S01]  /*1970*/  BAR.SYNC.DEFER_BLOCKING 0x0 ;  /* 0x0000000000007b1d */ /* 0x000fe20000010000 */
[----:B------:R-:W-:-:S05]  /*1980*/  ISETP.GE.AND P2, PT, R0, UR5, PT ;  /* 0x0000000500007c0c */ /* 0x000fca000bf46270 */
[----:B------:R-:W2:Y:S01]  /*1990*/  LDCU.64 UR8, c[0x0][0x388] ;  /* 0x00007100ff0877ac */ /* 0x000ea20008000a00 */
[----:B------:R-:W-:Y:S01]  /*19a0*/  BSSY.RECONVERGENT B1, `(.L_x_31) ;  /* 0x00000b3000017945 */ /* 0x000fe20003800200 */
[----:B-1----:R-:W-:-:S04]  /*19b0*/  LEA R14, P1, R5, R14, 0x2 ;  /* 0x0000000e050e7211 */ /* 0x002fc800078210ff */
[----:B------:R-:W-:Y:S02]  /*19c0*/  LEA.HI.X R15, R5, R15, R4, 0x2, P1 ;  /* 0x0000000f050f7211 */ /* 0x000fe400008f1404 */
[----:B--2---:R-:W-:Y:S07]  /*19d0*/  @P2 BRA `(.L_x_32) ;  /* 0x0000000800bc2947 */ /* 0x004fee0003800000 */
[----:B------:R-:W1:Y:S01]  /*19e0*/  LDCU.64 UR4, c[0x0][0x3b0] ;  /* 0x00007600ff0477ac */ /* 0x000e620008000a00 */
[----:B------:R-:W-:Y:S01]  /*19f0*/  IADD3 R7, P1, PT, R0, R5, RZ ;  /* 0x0000000500077210 */ /* 0x000fe20007f3e0ff */
[----:B------:R-:W2:Y:S04]  /*1a00*/  LDG.E R6, desc[UR6][R10.64] ;  /* 0x000000060a067981 */ /* 0x000ea8000c1e1900 */
[----:B0-----:R-:W-:Y:S01]  /*1a10*/  IMAD.X R16, R3, 0x1, R4, P1 ;  /* 0x0000000103107824 */ /* 0x001fe200008e0604 */
[----:B-1---5:R-:W-:-:S04]  /*1a20*/  LEA R8, P1, R7, UR4, 0x2 ;  /* 0x0000000407087c11 */ /* 0x022fc8000f8210ff */
[----:B------:R-:W-:-:S05]  /*1a30*/  LEA.HI.X R9, R7, UR5, R16, 0x2, P1 ;  /* 0x0000000507097c11 */ /* 0x000fca00088f1410 */
[----:B------:R-:W3:Y:S01]  /*1a40*/  LDG.E R7, desc[UR6][R8.64] ;  /* 0x0000000608077981 */ /* 0x000ee2000c1e1900 */
[----:B------:R-:W-:Y:S01]  /*1a50*/  IMAD.MOV.U32 R24, RZ, RZ, 0x1 ;  /* 0x00000001ff187424 */ /* 0x000fe200078e00ff */
[----:B------:R-:W-:Y:S01]  /*1a60*/  BSSY.RECONVERGENT B0, `(.L_x_33) ;  /* 0x000009b000007945 */ /* 0x000fe20003800200 */
[----:B--2---:R-:W-:Y:S02]  /*1a70*/  ISETP.GE.AND P1, PT, R6, 0x1, PT ;  /* 0x000000010600780c */ /* 0x004fe40003f26270 */
[----:B---3--:R-:W-:-:S11]  /*1a80*/  IMAD R24, R7, -0x2, R24 ;  /* 0xfffffffe07187824 */ /* 0x008fd600078e0218 */
[----:B------:R-:W-:Y:S05]  /*1a90*/  @!P1 BRA `(.L_x_34) ;  /* 0x00000008005c9947 */ /* 0x000fea0003800000 */
[----:B------:R0:W5:Y:S01]  /*1aa0*/  LDG.E R9, desc[UR6][R12.64] ;  /* 0x000000060c097981 */ /* 0x000162000c1e1900 */
[----:B------:R-:W-:Y:S01]  /*1ab0*/  ISETP.GE.U32.AND P1, PT, R6, 0x8, PT ;  /* 0x000000080600780c */ /* 0x000fe20003f26070 */
[----:B------:R-:W-:Y:S01]  /*1ac0*/  BSSY.RECONVERGENT B2, `(.L_x_35) ;  /* 0x0000044000027945 */ /* 0x000fe20003800200 */
[----:B------:R-:W-:-:S11]  /*1ad0*/  IMAD.MOV.U32 R8, RZ, RZ, RZ ;  /* 0x000000ffff087224 */ /* 0x000fd600078e00ff */
[----:B0-----:R-:W-:Y:S05]  /*1ae0*/  @!P1 BRA `(.L_x_36) ;  /* 0x0000000400049947 */ /* 0x001fea0003800000 */
[----:B------:R-:W-:Y:S01]  /*1af0*/  BSSY.RECONVERGENT B3, `(.L_x_37) ;  /* 0x000003f000037945 */ /* 0x000fe20003800200 */
[----:B------:R-:W-:-:S07]  /*1b00*/  IMAD.MOV.U32 R8, RZ, RZ, RZ ;  /* 0x000000ffff087224 */ /* 0x000fce00078e00ff */
.L_x_38:
        /* <DEDUP_REMOVED lines=9> */
[----:B--2---:R-:W-:-:S04]  /*1ba0*/  IADD3 R21, P1, PT, R5, R18, RZ ;  /* 0x0000001205157210 */ /* 0x004fc80007f3e0ff */
[----:B------:R-:W-:Y:S02]  /*1bb0*/  LEA.HI.X.SX32 R18, R18, R4, 0x1, P1 ;  /* 0x0000000412127211 */ /* 0x000fe400008f0eff */
[----:B------:R-:W-:-:S04]  /*1bc0*/  LEA R22, P1, R21, UR8, 0x2 ;  /* 0x0000000815167c11 */ /* 0x000fc8000f8210ff */
[----:B------:R-:W-:Y:S02]  /*1bd0*/  LEA.HI.X R23, R21, UR9, R18, 0x2, P1 ;  /* 0x0000000915177c11 */ /* 0x000fe400088f1412 */
[C---:B---3--:R-:W-:Y:S02]  /*1be0*/  IADD3 R25, P1, PT, R5.reuse, R19, RZ ;  /* 0x0000001305197210 */ /* 0x048fe40007f3e0ff */
[----:B----4-:R-:W-:Y:S01]  /*1bf0*/  IADD3 R21, P2, PT, R5, R20, RZ ;  /* 0x0000001405157210 */ /* 0x010fe20007f5e0ff */
[----:B------:R0:W2:Y:S01]  /*1c00*/  LDG.E R22, desc[UR6][R22.64] ;  /* 0x0000000616167981 */ /* 0x0000a2000c1e1900 */
[----:B------:R-:W-:Y:S02]  /*1c10*/  LEA.HI.X.SX32 R26, R19, R4, 0x1, P1 ;  /* 0x00000004131a7211 */ /* 0x000fe400008f0eff */
[----:B------:R-:W-:-:S04]  /*1c20*/  LEA R18, P1, R25, UR8, 0x2 ;  /* 0x0000000819127c11 */ /* 0x000fc8000f8210ff */
[----:B------:R-:W-:Y:S02]  /*1c30*/  LEA.HI.X R19, R25, UR9, R26, 0x2, P1 ;  /* 0x0000000919137c11 */ /* 0x000fe400088f141a */
[----:B------:R-:W-:Y:S02]  /*1c40*/  LEA.HI.X.SX32 R26, R20, R4, 0x1, P2 ;  /* 0x00000004141a7211 */ /* 0x000fe400010f0eff */
[C---:B------:R-:W-:Y:S02]  /*1c50*/  LEA R20, P1, R21.reuse, UR8, 0x2 ;  /* 0x0000000815147c11 */ /* 0x040fe4000f8210ff */
[----:B------:R-:W2:Y:S02]  /*1c60*/  LDG.E R19, desc[UR6][R18.64] ;  /* 0x0000000612137981 */ /* 0x000ea4000c1e1900 */
[----:B------:R-:W-:Y:S02]  /*1c70*/  LEA.HI.X R21, R21, UR9, R26, 0x2, P1 ;  /* 0x0000000915157c11 */ /* 0x000fe400088f141a */
[----:B------:R-:W3:Y:S04]  /*1c80*/  LDG.E R26, desc[UR6][R16.64+0x14] ;  /* 0x00001406101a7981 */ /* 0x000ee8000c1e1900 */
[----:B------:R-:W2:Y:S01]  /*1c90*/  LDG.E R20, desc[UR6][R20.64] ;  /* 0x0000000614147981 */ /* 0x000ea2000c1e1900 */
[----:B0-----:R-:W-:-:S04]  /*1ca0*/  IADD3 R23, P1, PT, R5, R27, RZ ;  /* 0x0000001b05177210 */ /* 0x001fc80007f3e0ff */
[----:B------:R-:W-:Y:S02]  /*1cb0*/  LEA.HI.X.SX32 R27, R27, R4, 0x1, P1 ;  /* 0x000000041b1b7211 */ /* 0x000fe400008f0eff */
[----:B--2---:R-:W-:Y:S02]  /*1cc0*/  IADD3 R25, PT, PT, R20, R22, R19 ;  /* 0x0000001614197210 */ /* 0x004fe40007ffe013 */
[----:B------:R-:W-:-:S04]  /*1cd0*/  LEA R22, P1, R23, UR8, 0x2 ;  /* 0x0000000817167c11 */ /* 0x000fc8000f8210ff */
[----:B------:R-:W-:Y:S02]  /*1ce0*/  LEA.HI.X R23, R23, UR9, R27, 0x2, P1 ;  /* 0x0000000917177c11 */ /* 0x000fe400088f141b */
[----:B---3--:R-:W-:-:S04]  /*1cf0*/  IADD3 R27, P1, PT, R5, R26, RZ ;  /* 0x0000001a051b7210 */ /* 0x008fc80007f3e0ff */
[----:B------:R-:W-:Y:S02]  /*1d00*/  LEA.HI.X.SX32 R26, R26, R4, 0x1, P1 ;  /* 0x000000041a1a7211 */ /* 0x000fe400008f0eff */
[----:B------:R-:W-:-:S04]  /*1d10*/  LEA R18, P1, R27, UR8, 0x2 ;  /* 0x000000081b127c11 */ /* 0x000fc8000f8210ff */
[----:B------:R-:W-:Y:S02]  /*1d20*/  LEA.HI.X R19, R27, UR9, R26, 0x2, P1 ;  /* 0x000000091b137c11 */ /* 0x000fe400088f141a */
[----:B------:R-:W-:Y:S01]  /*1d30*/  IADD3 R21, P1, PT, R5, R28, RZ ;  /* 0x0000001c05157210 */ /* 0x000fe20007f3e0ff */
[----:B------:R-:W2:Y:S03]  /*1d40*/  LDG.E R26, desc[UR6][R22.64] ;  /* 0x00000006161a7981 */ /* 0x000ea6000c1e1900 */
[----:B------:R-:W-:Y:S01]  /*1d50*/  LEA.HI.X.SX32 R28, R28, R4, 0x1, P1 ;  /* 0x000000041c1c7211 */ /* 0x000fe200008f0eff */
[----:B------:R0:W2:Y:S01]  /*1d60*/  LDG.E R27, desc[UR6][R18.64] ;  /* 0x00000006121b7981 */ /* 0x0000a2000c1e1900 */
[----:B------:R-:W-:-:S04]  /*1d70*/  LEA R20, P1, R21, UR8, 0x2 ;  /* 0x0000000815147c11 */ /* 0x000fc8000f8210ff */
[----:B------:R-:W-:Y:S02]  /*1d80*/  LEA.HI.X R21, R21, UR9, R28, 0x2, P1 ;  /* 0x0000000915157c11 */ /* 0x000fe400088f141c */
[----:B------:R-:W3:Y:S01]  /*1d90*/  LDG.E R28, desc[UR6][R16.64+0x1c] ;  /* 0x00001c06101c7981 */ /* 0x000ee2000c1e1900 */
[----:B0-----:R-:W-:-:S03]  /*1da0*/  IADD3 R18, P1, PT, R5, R29, RZ ;  /* 0x0000001d05127210 */ /* 0x001fc60007f3e0ff */
[----:B------:R0:W4:Y:S01]  /*1db0*/  LDG.E R20, desc[UR6][R20.64] ;  /* 0x0000000614147981 */ /* 0x000122000c1e1900 */
[----:B------:R-:W-:Y:S02]  /*1dc0*/  LEA.HI.X.SX32 R29, R29, R4, 0x1, P1 ;  /* 0x000000041d1d7211 */ /* 0x000fe400008f0eff */
[----:B------:R-:W-:-:S04]  /*1dd0*/  LEA R22, P1, R18, UR8, 0x2 ;  /* 0x0000000812167c11 */ /* 0x000fc8000f8210ff */
[----:B------:R-:W-:-:S05]  /*1de0*/  LEA.HI.X R23, R18, UR9, R29, 0x2, P1 ;  /* 0x0000000912177c11 */ /* 0x000fca00088f141d */
[----:B------:R-:W4:Y:S01]  /*1df0*/  LDG.E R22, desc[UR6][R22.64] ;  /* 0x0000000616167981 */ /* 0x000f22000c1e1900 */
[----:B---3--:R-:W-:-:S04]  /*1e00*/  IADD3 R19, P1, PT, R5, R28, RZ ;  /* 0x0000001c05137210 */ /* 0x008fc80007f3e0ff */
[----:B------:R-:W-:Y:S02]  /*1e10*/  LEA.HI.X.SX32 R28, R28, R4, 0x1, P1 ;  /* 0x000000041c1c7211 */ /* 0x000fe400008f0eff */
[----:B------:R-:W-:-:S04]  /*1e20*/  LEA R18, P1, R19, UR8, 0x2 ;  /* 0x0000000813127c11 */ /* 0x000fc8000f8210ff */
[----:B------:R-:W-:-:S05]  /*1e30*/  LEA.HI.X R19, R19, UR9, R28, 0x2, P1 ;  /* 0x0000000913137c11 */ /* 0x000fca00088f141c */
[----:B------:R-:W4:Y:S01]  /*1e40*/  LDG.E R18, desc[UR6][R18.64] ;  /* 0x0000000612127981 */ /* 0x000f22000c1e1900 */
[----:B------:R-:W-:Y:S01]  /*1e50*/  VIADD R8, R8, 0x8 ;  /* 0x0000000808087836 */ /* 0x000fe20000000000 */
[----:B0-----:R-:W-:Y:S02]  /*1e60*/  LOP3.LUT R21, R6, 0x7ffffff8, RZ, 0xc0, !PT ;  /* 0x7ffffff806157812 */ /* 0x001fe400078ec0ff */
[----:B--2---:R-:W-:Y:S02]  /*1e70*/  IADD3 R25, PT, PT, R27, R25, R26 ;  /* 0x000000191b197210 */ /* 0x004fe40007ffe01a */
[----:B------:R-:W-:Y:S02]  /*1e80*/  ISETP.NE.AND P1, PT, R8, R21, PT ;  /* 0x000000150800720c */ /* 0x000fe40003f25270 */
[----:B----4-:R-:W-:-:S05]  /*1e90*/  IADD3 R25, PT, PT, R18, R25, R22 ;  /* 0x0000001912197210 */ /* 0x010fca0007ffe016 */
[----:B------:R-:W-:-:S04]  /*1ea0*/  IMAD.IADD R17, R20, 0x1, R25 ;  /* 0x0000000114117824 */ /* 0x000fc800078e0219 */
[----:B------:R-:W-:-:S05]  /*1eb0*/  IMAD.SHL.U32 R17, R17, 0x2, RZ ;  /* 0x0000000211117824 */ /* 0x000fca00078e00ff */
[----:B------:R-:W-:Y:S01]  /*1ec0*/  IADD3 R24, PT, PT, R24, 0x8, -R17 ;  /* 0x0000000818187810 */ /* 0x000fe20007ffe811 */
[----:B------:R-:W-:Y:S06]  /*1ed0*/  @P1 BRA `(.L_x_38) ;  /* 0xfffffffc000c1947 */ /* 0x000fec000383ffff */
[----:B------:R-:W-:Y:S05]  /*1ee0*/  BSYNC.RECONVERGENT B3 ;  /* 0x0000000000037941 */ /* 0x000fea0003800200 */
.L_x_37:
[----:B------:R-:W-:-:S07]  /*1ef0*/  IMAD.MOV.U32 R8, RZ, RZ, R21 ;  /* 0x000000ffff087224 */ /* 0x000fce00078e0015 */
.L_x_36:
[----:B------:R-:W-:Y:S05]  /*1f00*/  BSYNC.RECONVERGENT B2 ;  /* 0x0000000000027941 */ /* 0x000fea0003800200 */
.L_x_35:
[----:B------:R-:W-:-:S13]  /*1f10*/  LOP3.LUT P1, R16, R6, 0x7, RZ, 0xc0, !PT ;  /* 0x0000000706107812 */ /* 0x000fda000782c0ff */
[----:B------:R-:W-:Y:S05]  /*1f20*/  @!P1 BRA `(.L_x_34) ;  /* 0x0000000400389947 */ /* 0x000fea0003800000 */
[----:B------:R-:W-:Y:S01]  /*1f30*/  ISETP.GE.U32.AND P1, PT, R16, 0x4, PT ;  /* 0x000000041000780c */ /* 0x000fe20003f26070 */
[----:B------:R-:W-:-:S12]  /*1f40*/  BSSY.RECONVERGENT B2, `(.L_x_39) ;  /* 0x0000023000027945 */ /* 0x000fd80003800200 */
[----:B------:R-:W-:Y:S05]  /*1f50*/  @!P1 BRA `(.L_x_40) ;  /* 0x0000000000849947 */ /* 0x000fea0003800000 */
[----:B------:R-:W0:Y:S01]  /*1f60*/  LDC.64 R20, c[0x0][0x3b8] ;  /* 0x0000ee00ff147b82 */ /* 0x000e220000000a00 */
[----:B-----5:R-:W-:Y:S01]  /*1f70*/  IMAD.IADD R17, R9, 0x1, R8 ;  /* 0x0000000109117824 */ /* 0x020fe200078e0208 */
[----:B------:R-:W1:Y:S03]  /*1f80*/  LDCU.64 UR4, c[0x0][0x388] ;  /* 0x00007100ff0477ac */ /* 0x000e660008000a00 */
[----:B0-----:R-:W-:-:S05]  /*1f90*/  IMAD.WIDE R20, R17, 0x4, R20 ;  /* 0x0000000411147825 */ /* 0x001fca00078e0214 */
[----:B------:R-:W2:Y:S04]  /*1fa0*/  LDG.E R16, desc[UR6][R20.64] ;  /* 0x0000000614107981 */ /* 0x000ea8000c1e1900 */
[----:B------:R-:W3:Y:S04]  /*1fb0*/  LDG.E R18, desc[UR6][R20.64+0x8] ;  /* 0x0000080614127981 */ /* 0x000ee8000c1e1900 */
[----:B------:R-:W4:Y:S04]  /*1fc0*/  LDG.E R23, desc[UR6][R20.64+0xc] ;  /* 0x00000c0614177981 */ /* 0x000f28000c1e1900 */
[----:B------:R4:W4:Y:S01]  /*1fd0*/  LDG.E R22, desc[UR6][R20.64+0x4] ;  /* 0x0000040614167981 */ /* 0x000922000c1e1900 */
[----:B--2---:R-:W-:-:S04]  /*1fe0*/  IADD3 R17, P1, PT, R5, R16, RZ ;  /* 0x0000001005117210 */ /* 0x004fc80007f3e0ff */
[----:B------:R-:W-:Y:S02]  /*1ff0*/  LEA.HI.X.SX32 R26, R16, R4, 0x1, P1 ;  /* 0x00000004101a7211 */ /* 0x000fe400008f0eff */
[----:B-1----:R-:W-:Y:S02]  /*2000*/  LEA R16, P1, R17, UR4, 0x2 ;  /* 0x0000000411107c11 */ /* 0x002fe4000f8210ff */
[----:B---3--:R-:W-:Y:S02]  /*2010*/  IADD3 R19, P2, PT, R5, R18, RZ ;  /* 0x0000001205137210 */ /* 0x008fe40007f5e0ff */
[----:B------:R-:W-:Y:S02]  /*2020*/  LEA.HI.X R17, R17, UR5, R26, 0x2, P1 ;  /* 0x0000000511117c11 */ /* 0x000fe400088f141a */
[----:B------:R-:W-:Y:S02]  /*2030*/  LEA.HI.X.SX32 R26, R18, R4, 0x1, P2 ;  /* 0x00000004121a7211 */ /* 0x000fe400010f0eff */
[C---:B------:R-:W-:Y:S01]  /*2040*/  LEA R18, P1, R19.reuse, UR4, 0x2 ;  /* 0x0000000413127c11 */ /* 0x040fe2000f8210ff */
[----:B------:R-:W2:Y:S03]  /*2050*/  LDG.E R16, desc[UR6][R16.64] ;  /* 0x0000000610107981 */ /* 0x000ea6000c1e1900 */
[----:B------:R-:W-:-:S02]  /*2060*/  LEA.HI.X R19, R19, UR5, R26, 0x2, P1 ;  /* 0x0000000513137c11 */ /* 0x000fc400088f141a */
[----:B----4-:R-:W-:-:S04]  /*2070*/  IADD3 R21, P1, PT, R5, R23, RZ ;  /* 0x0000001705157210 */ /* 0x010fc80007f3e0ff */
[----:B------:R-:W-:Y:S01]  /*2080*/  LEA.HI.X.SX32 R26, R23, R4, 0x1, P1 ;  /* 0x00000004171a7211 */ /* 0x000fe200008f0eff */
[----:B------:R-:W2:Y:S01]  /*2090*/  LDG.E R19, desc[UR6][R18.64] ;  /* 0x0000000612137981 */ /* 0x000ea2000c1e1900 */
[----:B------:R-:W-:Y:S02]  /*20a0*/  LEA R20, P2, R21, UR4, 0x2 ;  /* 0x0000000415147c11 */ /* 0x000fe4000f8410ff */
[----:B------:R-:W-:Y:S02]  /*20b0*/  IADD3 R23, P1, PT, R5, R22, RZ ;  /* 0x0000001605177210 */ /* 0x000fe40007f3e0ff */
[----:B------:R-:W-:Y:S02]  /*20c0*/  LEA.HI.X R21, R21, UR5, R26, 0x2, P2 ;  /* 0x0000000515157c11 */ /* 0x000fe400090f141a */
[----:B------:R-:W-:Y:S02]  /*20d0*/  LEA.HI.X.SX32 R26, R22, R4, 0x1, P1 ;  /* 0x00000004161a7211 */ /* 0x000fe400008f0eff */
[C---:B------:R-:W-:Y:S01]  /*20e0*/  LEA R22, P1, R23.reuse, UR4, 0x2 ;  /* 0x0000000417167c11 */ /* 0x040fe2000f8210ff */
[----:B------:R-:W2:Y:S03]  /*20f0*/  LDG.E R20, desc[UR6][R20.64] ;  /* 0x0000000614147981 */ /* 0x000ea6000c1e1900 */
[----:B------:R-:W-:-:S05]  /*2100*/  LEA.HI.X R23, R23, UR5, R26, 0x2, P1 ;  /* 0x0000000517177c11 */ /* 0x000fca00088f141a */
[----:B------:R-:W3:Y:S01]  /*2110*/  LDG.E R22, desc[UR6][R22.64] ;  /* 0x0000000616167981 */ /* 0x000ee2000c1e1900 */
[----:B------:R-:W-:Y:S01]  /*2120*/  VIADD R8, R8, 0x4 ;  /* 0x0000000408087836 */ /* 0x000fe20000000000 */
[----:B--2---:R-:W-:-:S05]  /*2130*/  IADD3 R17, PT, PT, R20, R16, R19 ;  /* 0x0000001014117210 */ /* 0x004fca0007ffe013 */
[----:B---3--:R-:W-:-:S04]  /*2140*/  IMAD.IADD R17, R22, 0x1, R17 ;  /* 0x0000000116117824 */ /* 0x008fc800078e0211 */
[----:B------:R-:W-:-:S05]  /*2150*/  IMAD.SHL.U32 R17, R17, 0x2, RZ ;  /* 0x0000000211117824 */ /* 0x000fca00078e00ff */
[----:B------:R-:W-:-:S07]  /*2160*/  IADD3 R24, PT, PT, R24, 0x4, -R17 ;  /* 0x0000000418187810 */ /* 0x000fce0007ffe811 */
.L_x_40:
[----:B------:R-:W-:Y:S05]  /*2170*/  BSYNC.RECONVERGENT B2 ;  /* 0x0000000000027941 */ /* 0x000fea0003800200 */
.L_x_39:
[----:B------:R-:W-:-:S13]  /*2180*/  LOP3.LUT P1, R16, R6, 0x3, RZ, 0xc0, !PT ;  /* 0x0000000306107812 */ /* 0x000fda000782c0ff */
[----:B------:R-:W-:Y:S05]  /*2190*/  @!P1 BRA `(.L_x_34) ;  /* 0x00000000009c9947 */ /* 0x000fea0003800000 */
[----:B------:R-:W-:Y:S01]  /*21a0*/  ISETP.NE.AND P2, PT, R16, 0x1, PT ;  /* 0x000000011000780c */ /* 0x000fe20003f45270 */
[----:B------:R-:W-:Y:S01]  /*21b0*/  BSSY.RECONVERGENT B2, `(.L_x_41) ;  /* 0x0000018000027945 */ /* 0x000fe20003800200 */
[----:B------:R-:W-:-:S04]  /*21c0*/  LOP3.LUT R6, R6, 0x1, RZ, 0xc0, !PT ;  /* 0x0000000106067812 */ /* 0x000fc800078ec0ff */
[----:B------:R-:W-:-:S07]  /*21d0*/  ISETP.NE.U32.AND P1, PT, R6, 0x1, PT ;  /* 0x000000010600780c */ /* 0x000fce0003f25070 */
[----:B------:R-:W-:Y:S06]  /*21e0*/  @!P2 BRA `(.L_x_42) ;  /* 0x000000000050a947 */ /* 0x000fec0003800000 */
[----:B------:R-:W0:Y:S01]  /*21f0*/  LDC.64 R16, c[0x0][0x3b8] ;  /* 0x0000ee00ff107b82 */ /* 0x000e220000000a00 */
[----:B-----5:R-:W-:Y:S01]  /*2200*/  IMAD.IADD R21, R9, 0x1, R8 ;  /* 0x0000000109157824 */ /* 0x020fe200078e0208 */
[----:B------:R-:W1:Y:S03]  /*2210*/  LDCU.64 UR4, c[0x0][0x388] ;  /* 0x00007100ff0477ac */ /* 0x000e660008000a00 */
[----:B0-----:R-:W-:-:S05]  /*2220*/  IMAD.WIDE R20, R21, 0x4, R16 ;  /* 0x0000000415147825 */ /* 0x001fca00078e0210 */
[----:B------:R-:W2:Y:S04]  /*2230*/  LDG.E R18, desc[UR6][R20.64+0x4] ;  /* 0x0000040614127981 */ /* 0x000ea8000c1e1900 */
[----:B------:R-:W3:Y:S01]  /*2240*/  LDG.E R6, desc[UR6][R20.64] ;  /* 0x0000000614067981 */ /* 0x000ee2000c1e1900 */
[C---:B--2---:R-:W-:Y:S02]  /*2250*/  IADD3 R19, P2, PT, R5.reuse, R18, RZ ;  /* 0x0000001205137210 */ /* 0x044fe40007f5e0ff */
[----:B---3--:R-:W-:Y:S02]  /*2260*/  IADD3 R17, P3, PT, R5, R6, RZ ;  /* 0x0000000605117210 */ /* 0x008fe40007f7e0ff */
[-C--:B------:R-:W-:Y:S02]  /*2270*/  LEA.HI.X.SX32 R22, R18, R4.reuse, 0x1, P2 ;  /* 0x0000000412167211 */ /* 0x080fe400010f0eff */
[----:B------:R-:W-:-:S02]  /*2280*/  LEA.HI.X.SX32 R6, R6, R4, 0x1, P3 ;  /* 0x0000000406067211 */ /* 0x000fc400018f0eff */
[----:B-1----:R-:W-:Y:S02]  /*2290*/  LEA R18, P2, R19, UR4, 0x2 ;  /* 0x0000000413127c11 */ /* 0x002fe4000f8410ff */
[----:B------:R-:W-:Y:S02]  /*22a0*/  LEA R16, P3, R17, UR4, 0x2 ;  /* 0x0000000411107c11 */ /* 0x000fe4000f8610ff */
[----:B------:R-:W-:Y:S02]  /*22b0*/  LEA.HI.X R19, R19, UR5, R22, 0x2, P2 ;  /* 0x0000000513137c11 */ /* 0x000fe400090f1416 */
[----:B------:R-:W-:-:S04]  /*22c0*/  LEA.HI.X R17, R17, UR5, R6, 0x2, P3 ;  /* 0x0000000511117c11 */ /* 0x000fc800098f1406 */
[----:B------:R-:W2:Y:S04]  /*22d0*/  LDG.E R19, desc[UR6][R18.64] ;  /* 0x0000000612137981 */ /* 0x000ea8000c1e1900 */
[----:B------:R-:W2:Y:S01]  /*22e0*/  LDG.E R16, desc[UR6][R16.64] ;  /* 0x0000000610107981 */ /* 0x000ea2000c1e1900 */
[----:B------:R-:W-:Y:S02]  /*22f0*/  VIADD R8, R8, 0x2 ;  /* 0x0000000208087836 */ /* 0x000fe40000000000 */
[----:B--2---:R-:W-:-:S04]  /*2300*/  IMAD.IADD R21, R16, 0x1, R19 ;  /* 0x0000000110157824 */ /* 0x004fc800078e0213 */
[----:B------:R-:W-:-:S05]  /*2310*/  IMAD.SHL.U32 R21, R21, 0x2, RZ ;  /* 0x0000000215157824 */ /* 0x000fca00078e00ff */
[----:B------:R-:W-:-:S07]  /*2320*/  IADD3 R24, PT, PT, R24, 0x2, -R21 ;  /* 0x0000000218187810 */ /* 0x000fce0007ffe815 */
.L_x_42:
[----:B------:R-:W-:Y:S05]  /*2330*/  BSYNC.RECONVERGENT B2 ;  /* 0x0000000000027941 */ /* 0x000fea0003800200 */
.L_x_41:
[----:B------:R-:W-:Y:S05]  /*2340*/  @P1 BRA `(.L_x_34) ;  /* 0x0000000000301947 */ /* 0x000fea0003800000 */
[----:B------:R-:W0:Y:S01]  /*2350*/  LDC.64 R16, c[0x0][0x3b8] ;  /* 0x0000ee00ff107b82 */ /* 0x000e220000000a00 */
[----:B-----5:R-:W-:Y:S01]  /*2360*/  IMAD.IADD R9, R9, 0x1, R8 ;  /* 0x0000000109097824 */ /* 0x020fe200078e0208 */
[----:B------:R-:W1:Y:S03]  /*2370*/  LDCU.64 UR4, c[0x0][0x388] ;  /* 0x00007100ff0477ac */ /* 0x000e660008000a00 */
[----:B0-----:R-:W-:-:S06]  /*2380*/  IMAD.WIDE R8, R9, 0x4, R16 ;  /* 0x0000000409087825 */ /* 0x001fcc00078e0210 */
[----:B------:R-:W2:Y:S02]  /*2390*/  LDG.E R8, desc[UR6][R8.64] ;  /* 0x0000000608087981 */ /* 0x000ea4000c1e1900 */
[----:B--2---:R-:W-:-:S04]  /*23a0*/  IADD3 R5, P1, PT, R5, R8, RZ ;  /* 0x0000000805057210 */ /* 0x004fc80007f3e0ff */
[----:B------:R-:W-:Y:S02]  /*23b0*/  LEA.HI.X.SX32 R6, R8, R4, 0x1, P1 ;  /* 0x0000000408067211 */ /* 0x000fe400008f0eff */
[----:B-1----:R-:W-:-:S04]  /*23c0*/  LEA R4, P1, R5, UR4, 0x2 ;  /* 0x0000000405047c11 */ /* 0x002fc8000f8210ff */
[----:B------:R-:W-:-:S06]  /*23d0*/  LEA.HI.X R5, R5, UR5, R6, 0x2, P1 ;  /* 0x0000000505057c11 */ /* 0x000fcc00088f1406 */
[----:B------:R-:W2:Y:S02]  /*23e0*/  LDG.E R5, desc[UR6][R4.64] ;  /* 0x0000000604057981 */ /* 0x000ea4000c1e1900 */
[----:B--2---:R-:W-:-:S04]  /*23f0*/  IMAD R24, R5, -0x2, R24 ;  /* 0xfffffffe05187824 */ /* 0x004fc800078e0218 */
[----:B------:R-:W-:-:S07]  /*2400*/  VIADD R24, R24, 0x1 ;  /* 0x0000000118187836 */ /* 0x000fce0000000000 */
.L_x_34:
[----:B------:R-:W-:Y:S05]  /*2410*/  BSYNC.RECONVERGENT B0 ;  /* 0x0000000000007941 */ /* 0x000fea0003800200 */
.L_x_33:
[----:B------:R-:W-:-:S13]  /*2420*/  ISETP.GE.AND P1, PT, R24, 0x1, PT ;  /* 0x000000011800780c */ /* 0x000fda0003f26270 */
[----:B------:R-:W-:-:S04]  /*2430*/  @P1 LEA R4, P2, R0, R14, 0x2 ;  /* 0x0000000e00041211 */ /* 0x000fc800078410ff */
[----:B------:R-:W-:-:S05]  /*2440*/  @P1 LEA.HI.X R5, R0, R15, R3, 0x2, P2 ;  /* 0x0000000f00051211 */ /* 0x000fca00010f1403 */
[----:B------:R1:W-:Y:S01]  /*2450*/  @P1 STG.E desc[UR6][R4.64], RZ ;  /* 0x000000ff04001986 */ /* 0x0003e2000c101906 */
[----:B------:R-:W-:Y:S05]  /*2460*/  @P1 BRA `(.L_x_32) ;  /* 0x0000000000181947 */ /* 0x000fea0003800000 */
[----:B------:R-:W-:Y:S02]  /*2470*/  ISETP.GT.AND P1, PT, R24, -0x1, PT ;  /* 0xffffffff1800780c */ /* 0x000fe40003f24270 */
[----:B-1----:R-:W-:-:S04]  /*2480*/  LEA R4, P2, R0, R14, 0x2 ;  /* 0x0000000e00047211 */ /* 0x002fc800078410ff */
[----:B------:R-:W-:Y:S01]  /*2490*/  LEA.HI.X R5, R0, R15, R3, 0x2, P2 ;  /* 0x0000000f00057211 */ /* 0x000fe200010f1403 */
[----:B------:R-:W-:-:S06]  /*24a0*/  IMAD.MOV.U32 R3, RZ, RZ, 0x1 ;  /* 0x00000001ff037424 */ /* 0x000fcc00078e00ff */
[----:B------:R2:W-:Y:S04]  /*24b0*/  @!P1 STG.E desc[UR6][R4.64], R3 ;  /* 0x0000000304009986 */ /* 0x0005e8000c101906 */
[----:B------:R2:W-:Y:S02]  /*24c0*/  @P1 STG.E desc[UR6][R4.64], R7 ;  /* 0x0000000704001986 */ /* 0x0005e4000c101906 */
.L_x_32:
[----:B------:R-:W-:Y:S05]  /*24d0*/  BSYNC.RECONVERGENT B1 ;  /* 0x0000000000017941 */ /* 0x000fea0003800200 */
.L_x_31:
[----:B------:R-:W-:Y:S06]  /*24e0*/  BAR.SYNC.DEFER_BLOCKING 0x0 ;  /* 0x0000000000007b1d */ /* 0x000fec0000010000 */
[----:B------:R-:W-:Y:S04]  /*24f0*/  BSSY.RECONVERGENT B0, `(.L_x_43) ;  /* 0x00000a3000007945 */ /* 0x000fe80003800200 */
[----:B------:R-:W-:Y:S05]  /*2500*/  @P0 BRA `(.L_x_44) ;  /* 0x0000000800840947 */ /* 0x000fea0003800000 */
[----:B-12---:R-:W1:Y:S02]  /*2510*/  LDC.64 R4, c[0x0][0x398] ;  /* 0x0000e600ff047b82 */ /* 0x006e640000000a00 */
[----:B-1----:R-:W-:-:S06]  /*2520*/  IMAD.WIDE R6, R0, 0x4, R4 ;  /* 0x0000000400067825 */ /* 0x002fcc00078e0204 */
[----:B------:R-:W3:Y:S01]  /*2530*/  LDC.64 R4, c[0x0][0x390] ;  /* 0x0000e400ff047b82 */ /* 0x000ee20000000a00 */
[----:B------:R-:W2:Y:S02]  /*2540*/  LDG.E R3, desc[UR6][R6.64] ;  /* 0x0000000606037981 */ /* 0x000ea4000c1e1900 */
[----:B--2---:R-:W-:-:S13]  /*2550*/  ISETP.GE.AND P0, PT, R3, 0x1, PT ;  /* 0x000000010300780c */ /* 0x004fda0003f06270 */
[----:B---3--:R-:W-:Y:S05]  /*2560*/  @!P0 BRA `(.L_x_44) ;  /* 0x00000008006c8947 */ /* 0x008fea0003800000 */
[----:B0-----:R-:W-:-:S06]  /*2570*/  IMAD.WIDE R16, R0, 0x8, R4 ;  /* 0x0000000800107825 */ /* 0x001fcc00078e0204 */
[----:B------:R-:W5:Y:S01]  /*2580*/  LDG.E.64 R16, desc[UR6][R16.64] ;  /* 0x0000000610107981 */ /* 0x000f62000c1e1b00 */
[C---:B------:R-:W-:Y:S01]  /*2590*/  ISETP.GE.U32.AND P0, PT, R3.reuse, 0x10, PT ;  /* 0x000000100300780c */ /* 0x040fe20003f06070 */
[----:B------:R-:W-:Y:S01]  /*25a0*/  BSSY.RECONVERGENT B1, `(.L_x_45) ;  /* 0x0000044000017945 */ /* 0x000fe20003800200 */
[----:B------:R-:W-:Y:S01]  /*25b0*/  LOP3.LUT R4, R3, 0xf, RZ, 0xc0, !PT ;  /* 0x0000000f03047812 */ /* 0x000fe200078ec0ff */
[----:B------:R-:W-:Y:S02]  /*25c0*/  IMAD.MOV.U32 R5, RZ, RZ, RZ ;  /* 0x000000ffff057224 */ /* 0x000fe400078e00ff */
[----:B------:R-:W-:Y:S01]  /*25d0*/  IMAD.MOV.U32 R7, RZ, RZ, RZ ;  /* 0x000000ffff077224 */ /* 0x000fe200078e00ff */
[----:B------:R-:W-:-:S07]  /*25e0*/  ISETP.NE.AND P1, PT, R4, RZ, PT ;  /* 0x000000ff0400720c */ /* 0x000fce0003f25270 */
[----:B------:R-:W-:Y:S06]  /*25f0*/  @!P0 BRA `(.L_x_46) ;  /* 0x0000000000f88947 */ /* 0x000fec0003800000 */
[----:B------:R-:W-:Y:S02]  /*2600*/  LOP3.LUT R5, R3, 0x7ffffff0, RZ, 0xc0, !PT ;  /* 0x7ffffff003057812 */ /* 0x000fe400078ec0ff */
[----:B------:R-:W-:-:S07]  /*2610*/  CS2R R6, SRZ ;  /* 0x0000000000067805 */ /* 0x000fce000001ff00 */
.L_x_47:
[----:B-----5:R-:W-:-:S05]  /*2620*/  IMAD.WIDE.U32 R18, R6, 0x4, R16 ;  /* 0x0000000406127825 */ /* 0x020fca00078e0010 */
[----:B------:R-:W2:Y:S04]  /*2630*/  LDG.E R9, desc[UR6][R18.64] ;  /* 0x0000000612097981 */ /* 0x000ea8000c1e1900 */
[----:B------:R-:W3:Y:S04]  /*2640*/  LDG.E R23, desc[UR6][R18.64+0x4] ;  /* 0x0000040612177981 */ /* 0x000ee8000c1e1900 */
[----:B------:R-:W4:Y:S04]  /*2650*/  LDG.E R21, desc[UR6][R18.64+0x8] ;  /* 0x0000080612157981 */ /* 0x000f28000c1e1900 */
[----:B------:R-:W4:Y:S04]  /*2660*/  LDG.E R24, desc[UR6][R18.64+0xc] ;  /* 0x00000c0612187981 */ /* 0x000f28000c1e1900 */
[----:B------:R-:W4:Y:S04]  /*2670*/  LDG.E R25, desc[UR6][R18.64+0x10] ;  /* 0x0000100612197981 */ /* 0x000f28000c1e1900 */
[----:B------:R-:W4:Y:S04]  /*2680*/  LDG.E R27, desc[UR6][R18.64+0x14] ;  /* 0x00001406121b7981 */ /* 0x000f28000c1e1900 */
[----:B------:R-:W4:Y:S04]  /*2690*/  LDG.E R29, desc[UR6][R18.64+0x18] ;  /* 0x00001806121d7981 */ /* 0x000f28000c1e1900 */
[----:B------:R-:W4:Y:S01]  /*26a0*/  LDG.E R28, desc[UR6][R18.64+0x1c] ;  /* 0x00001c06121c7981 */ /* 0x000f22000c1e1900 */
[----:B--2---:R-:W-:-:S04]  /*26b0*/  IMAD.WIDE R8, R9, 0x4, R14 ;  /* 0x0000000409087825 */ /* 0x004fc800078e020e */
[--C-:B---3--:R-:W-:Y:S02]  /*26c0*/  IMAD.WIDE R22, R23, 0x4, R14.reuse ;  /* 0x0000000417167825 */ /* 0x108fe400078e020e */
[----:B------:R-:W2:Y:S02]  /*26d0*/  LDG.E R9, desc[UR6][R8.64] ;  /* 0x0000000608097981 */ /* 0x000ea4000c1e1900 */
[----:B----4-:R-:W-:-:S06]  /*26e0*/  IMAD.WIDE R20, R21, 0x4, R14 ;  /* 0x0000000415147825 */ /* 0x010fcc00078e020e */
[----:B------:R-:W3:Y:S04]  /*26f0*/  LDG.E R20, desc[UR6][R20.64] ;  /* 0x0000000614147981 */ /* 0x000ee8000c1e1900 */
[----:B------:R0:W2:Y:S01]  /*2700*/  LDG.E R8, desc[UR6][R22.64] ;  /* 0x0000000616087981 */ /* 0x0000a2000c1e1900 */
[----:B------:R-:W-:-:S03]  /*2710*/  IMAD.WIDE R26, R27, 0x4, R14 ;  /* 0x000000041b1a7825 */ /* 0x000fc600078e020e */
[----:B------:R-:W4:Y:S01]  /*2720*/  LDG.E R21, desc[UR6][R18.64+0x24] ;  /* 0x0000240612157981 */ /* 0x000f22000c1e1900 */
[----:B0-----:R-:W-:-:S03]  /*2730*/  IMAD.WIDE R22, R24, 0x4, R14 ;  /* 0x0000000418167825 */ /* 0x001fc600078e020e */
[----:B------:R-:W4:Y:S01]  /*2740*/  LDG.E R27, desc[UR6][R26.64] ;  /* 0x000000061a1b7981 */ /* 0x000f22000c1e1900 */
[----:B------:R-:W-:-:S03]  /*2750*/  IMAD.WIDE R24, R25, 0x4, R14 ;  /* 0x0000000419187825 */ /* 0x000fc600078e020e */
[----:B------:R-:W3:Y:S04]  /*2760*/  LDG.E R23, desc[UR6][R22.64] ;  /* 0x0000000616177981 */ /* 0x000ee8000c1e1900 */
[----:B------:R-:W4:Y:S04]  /*2770*/  LDG.E R24, desc[UR6][R24.64] ;  /* 0x0000000618187981 */ /* 0x000f28000c1e1900 */
[----:B------:R-:W4:Y:S04]  /*2780*/  LDG.E R22, desc[UR6][R18.64+0x30] ;  /* 0x0000300612167981 */ /* 0x000f28000c1e1900 */
[----:B------:R-:W4:Y:S01]  /*2790*/  LDG.E R25, desc[UR6][R18.64+0x38] ;  /* 0x0000380612197981 */ /* 0x000f22000c1e1900 */
[----:B--2---:R-:W-:Y:S01]  /*27a0*/  LOP3.LUT R7, R8, R9, R7, 0x96, !PT ;  /* 0x0000000908077212 */ /* 0x004fe200078e9607 */
[----:B------:R-:W-:-:S04]  /*27b0*/  IMAD.WIDE R8, R29, 0x4, R14 ;  /* 0x000000041d087825 */ /* 0x000fc800078e020e */
[----:B------:R-:W-:Y:S02]  /*27c0*/  IMAD.WIDE R28, R28, 0x4, R14 ;  /* 0x000000041c1c7825 */ /* 0x000fe400078e020e */
[----:B------:R-:W2:Y:S04]  /*27d0*/  LDG.E R8, desc[UR6][R8.64] ;  /* 0x0000000608087981 */ /* 0x000ea8000c1e1900 */
[----:B------:R-:W2:Y:S04]  /*27e0*/  LDG.E R29, desc[UR6][R28.64] ;  /* 0x000000061c1d7981 */ /* 0x000ea8000c1e1900 */
[----:B------:R-:W2:Y:S01]  /*27f0*/  LDG.E R9, desc[UR6][R18.64+0x20] ;  /* 0x0000200612097981 */ /* 0x000ea2000c1e1900 */
[----:B---3--:R-:W-:-:S03]  /*2800*/  LOP3.LUT R20, R23, R20, R7, 0x96, !PT ;  /* 0x0000001417147212 */ /* 0x008fc600078e9607 */
[----:B------:R-:W3:Y:S04]  /*2810*/  LDG.E R23, desc[UR6][R18.64+0x28] ;  /* 0x0000280612177981 */ /* 0x000ee8000c1e1900 */
[----:B------:R-:W3:Y:S01]  /*2820*/  LDG.E R7, desc[UR6][R18.64+0x2c] ;  /* 0x00002c0612077981 */ /* 0x000ee2000c1e1900 */
[----:B----4-:R-:W-:-:S03]  /*2830*/  LOP3.LUT R20, R27, R24, R20, 0x96, !PT ;  /* 0x000000181b147212 */ /* 0x010fc600078e9614 */
[----:B------:R-:W4:Y:S04]  /*2840*/  LDG.E R27, desc[UR6][R18.64+0x34] ;  /* 0x00003406121b7981 */ /* 0x000f28000c1e1900 */
[----:B------:R-:W4:Y:S01]  /*2850*/  LDG.E R24, desc[UR6][R18.64+0x3c] ;  /* 0x00003c0612187981 */ /* 0x000f22000c1e1900 */
[----:B--2---:R-:W-:Y:S01]  /*2860*/  LOP3.LUT R26, R29, R8, R20, 0x96, !PT ;  /* 0x000000081d1a7212 */ /* 0x004fe200078e9614 */
[----:B------:R-:W-:-:S04]  /*2870*/  IMAD.WIDE R20, R21, 0x4, R14 ;  /* 0x0000000415147825 */ /* 0x000fc800078e020e */
[--C-:B------:R-:W-:Y:S02]  /*2880*/  IMAD.WIDE R8, R9, 0x4, R14.reuse ;  /* 0x0000000409087825 */ /* 0x100fe400078e020e */
[----:B------:R-:W2:Y:S02]  /*2890*/  LDG.E R20, desc[UR6][R20.64] ;  /* 0x0000000614147981 */ /* 0x000ea4000c1e1900 */
[--C-:B---3--:R-:W-:Y:S02]  /*28a0*/  IMAD.WIDE R28, R23, 0x4, R14.reuse ;  /* 0x00000004171c7825 */ /* 0x108fe400078e020e */
[----:B------:R0:W2:Y:S02]  /*28b0*/  LDG.E R19, desc[UR6][R8.64] ;  /* 0x0000000608137981 */ /* 0x0000a4000c1e1900 */
[----:B------:R-:W-:-:S05]  /*28c0*/  IMAD.WIDE R22, R22, 0x4, R14 ;  /* 0x0000000416167825 */ /* 0x000fca00078e020e */
[----:B------:R1:W3:Y:S01]  /*28d0*/  LDG.E R18, desc[UR6][R22.64] ;  /* 0x0000000616127981 */ /* 0x0002e2000c1e1900 */
[----:B0-----:R-:W-:-:S03]  /*28e0*/  IMAD.WIDE R8, R7, 0x4, R14 ;  /* 0x0000000407087825 */ /* 0x001fc600078e020e */
[----:B------:R4:W3:Y:S04]  /*28f0*/  LDG.E R7, desc[UR6][R28.64] ;  /* 0x000000061c077981 */ /* 0x0008e8000c1e1900 */
[----:B------:R-:W3:Y:S01]  /*2900*/  LDG.E R8, desc[UR6][R8.64] ;  /* 0x0000000608087981 */ /* 0x000ee2000c1e1900 */
[----:B-1----:R-:W-:-:S04]  /*2910*/  IMAD.WIDE R22, R25, 0x4, R14 ;  /* 0x0000000419167825 */ /* 0x002fc800078e020e */
[--C-:B----4-:R-:W-:Y:S01]  /*2920*/  IMAD.WIDE R28, R27, 0x4, R14.reuse ;  /* 0x000000041b1c7825 */ /* 0x110fe200078e020e */
[----:B------:R-:W4:Y:S03]  /*2930*/  LDG.E R21, desc[UR6][R22.64] ;  /* 0x0000000616157981 */ /* 0x000f26000c1e1900 */
[----:B------:R-:W-:Y:S01]  /*2940*/  IMAD.WIDE R24, R24, 0x4, R14 ;  /* 0x0000000418187825 */ /* 0x000fe200078e020e */
[----:B------:R-:W4:Y:S05]  /*2950*/  LDG.E R27, desc[UR6][R28.64] ;  /* 0x000000061c1b7981 */ /* 0x000f2a000c1e1900 */
[----:B------:R-:W4:Y:S01]  /*2960*/  LDG.E R24, desc[UR6][R24.64] ;  /* 0x0000000618187981 */ /* 0x000f22000c1e1900 */
[----:B------:R-:W-:-:S05]  /*2970*/  VIADD R6, R6, 0x10 ;  /* 0x0000001006067836 */ /* 0x000fca0000000000 */
[----:B------:R-:W-:Y:S02]  /*2980*/  ISETP.NE.AND P0, PT, R6, R5, PT ;  /* 0x000000050600720c */ /* 0x000fe40003f05270 */
[----:B--2---:R-:W-:-:S04]  /*2990*/  LOP3.LUT R19, R20, R19, R26, 0x96, !PT ;  /* 0x0000001314137212 */ /* 0x004fc800078e961a */
[----:B---3--:R-:W-:-:S04]  /*29a0*/  LOP3.LUT R7, R8, R7, R19, 0x96, !PT ;  /* 0x0000000708077212 */ /* 0x008fc800078e9613 */
[----:B----4-:R-:W-:-:S04]  /*29b0*/  LOP3.LUT R7, R27, R18, R7, 0x96, !PT ;  /* 0x000000121b077212 */ /* 0x010fc800078e9607 */
[----:B------:R-:W-:Y:S01]  /*29c0*/  LOP3.LUT R7, R24, R21, R7, 0x96, !PT ;  /* 0x0000001518077212 */ /* 0x000fe200078e9607 */
[----:B------:R-:W-:Y:S06]  /*29d0*/  @P0 BRA `(.L_x_47) ;  /* 0xfffffffc00100947 */ /* 0x000fec000383ffff */
.L_x_46:
[----:B------:R-:W-:Y:S05]  /*29e0*/  BSYNC.RECONVERGENT B1 ;  /* 0x0000000000017941 */ /* 0x000fea0003800200 */
.L_x_45:
[----:B------:R-:W-:Y:S04]  /*29f0*/  BSSY.RECONVERGENT B1, `(.L_x_48) ;  /* 0x000004e000017945 */ /* 0x000fe80003800200 */
[----:B------:R-:W-:Y:S05]  /*2a00*/  @!P1 BRA `(.L_x_49) ;  /* 0x0000000400309947 */ /* 0x000fea0003800000 */
[----:B------:R-:W-:Y:S01]  /*2a10*/  ISETP.GE.U32.AND P0, PT, R4, 0x8, PT ;  /* 0x000000080400780c */ /* 0x000fe20003f06070 */
[----:B------:R-:W-:Y:S01]  /*2a20*/  BSSY.RECONVERGENT B2, `(.L_x_50) ;  /* 0x0000022000027945 */ /* 0x000fe20003800200 */
[----:B------:R-:W-:-:S04]  /*2a30*/  LOP3.LUT R6, R3, 0x7, RZ, 0xc0, !PT ;  /* 0x0000000703067812 */ /* 0x000fc800078ec0ff */
[----:B------:R-:W-:-:S07]  /*2a40*/  ISETP.NE.AND P1, PT, R6, RZ, PT ;  /* 0x000000ff0600720c */ /* 0x000fce0003f25270 */
[----:B------:R-:W-:Y:S06]  /*2a50*/  @!P0 BRA `(.L_x_51) ;  /* 0x0000000000788947 */ /* 0x000fec0003800000 */
        /* <DEDUP_REMOVED lines=8> */
[----:B------:R0:W4:Y:S01]  /*2ae0*/  LDG.E R9, desc[UR6][R18.64+0x1c] ;  /* 0x00001c0612097981 */ /* 0x000122000c1e1900 */
[----:B--2---:R-:W-:-:S04]  /*2af0*/  IMAD.WIDE R26, R27, 0x4, R14 ;  /* 0x000000041b1a7825 */ /* 0x004fc800078e020e */
[--C-:B---3--:R-:W-:Y:S02]  /*2b00*/  IMAD.WIDE R22, R23, 0x4, R14.reuse ;  /* 0x0000000417167825 */ /* 0x108fe400078e020e */
[----:B------:R-:W2:Y:S02]  /*2b10*/  LDG.E R26, desc[UR6][R26.64] ;  /* 0x000000061a1a7981 */ /* 0x000ea4000c1e1900 */
[--C-:B----4-:R-:W-:Y:S02]  /*2b20*/  IMAD.WIDE R20, R21, 0x4, R14.reuse ;  /* 0x0000000415147825 */ /* 0x110fe400078e020e */
[----:B------:R-:W2:Y:S02]  /*2b30*/  LDG.E R23, desc[UR6][R22.64] ;  /* 0x0000000616177981 */ /* 0x000ea4000c1e1900 */
[--C-:B0-----:R-:W-:Y:S02]  /*2b40*/  IMAD.WIDE R18, R8, 0x4, R14.reuse ;  /* 0x0000000408127825 */ /* 0x101fe400078e020e */
[----:B------:R-:W2:Y:S02]  /*2b50*/  LDG.E R20, desc[UR6][R20.64] ;  /* 0x0000000614147981 */ /* 0x000ea4000c1e1900 */
[----:B------:R-:W-:-:S04]  /*2b60*/  IMAD.WIDE R24, R25, 0x4, R14 ;  /* 0x0000000419187825 */ /* 0x000fc800078e020e */
[--C-:B------:R-:W-:Y:S02]  /*2b70*/  IMAD.WIDE R28, R29, 0x4, R14.reuse ;  /* 0x000000041d1c7825 */ /* 0x100fe400078e020e */
[----:B------:R-:W3:Y:S04]  /*2b80*/  LDG.E R24, desc[UR6][R24.64] ;  /* 0x0000000618187981 */ /* 0x000ee8000c1e1900 */
[----:B------:R0:W3:Y:S01]  /*2b90*/  LDG.E R21, desc[UR6][R18.64] ;  /* 0x0000000612157981 */ /* 0x0000e2000c1e1900 */
[----:B------:R-:W-:-:S03]  /*2ba0*/  IMAD.WIDE R8, R9, 0x4, R14 ;  /* 0x0000000409087825 */ /* 0x000fc600078e020e */
[----:B------:R-:W4:Y:S04]  /*2bb0*/  LDG.E R28, desc[UR6][R28.64] ;  /* 0x000000061c1c7981 */ /* 0x000f28000c1e1900 */
[----:B------:R-:W4:Y:S01]  /*2bc0*/  LDG.E R8, desc[UR6][R8.64] ;  /* 0x0000000608087981 */ /* 0x000f22000c1e1900 */
[----:B0-----:R-:W-:-:S05]  /*2bd0*/  IMAD.WIDE R18, R4, 0x4, R14 ;  /* 0x0000000404127825 */ /* 0x001fca00078e020e */
[----:B------:R-:W4:Y:S01]  /*2be0*/  LDG.E R4, desc[UR6][R18.64] ;  /* 0x0000000612047981 */ /* 0x000f22000c1e1900 */
[----:B------:R-:W-:Y:S01]  /*2bf0*/  VIADD R5, R5, 0x8 ;  /* 0x0000000805057836 */ /* 0x000fe20000000000 */
[----:B--2---:R-:W-:-:S04]  /*2c00*/  LOP3.LUT R23, R20, R26, R23, 0x96, !PT ;  /* 0x0000001a14177212 */ /* 0x004fc800078e9617 */
[----:B---3--:R-:W-:-:S04]  /*2c10*/  LOP3.LUT R23, R24, R23, R21, 0x96, !PT ;  /* 0x0000001718177212 */ /* 0x008fc800078e9615 */
[----:B----4-:R-:W-:-:S04]  /*2c20*/  LOP3.LUT R4, R4, R23, R28, 0x96, !PT ;  /* 0x0000001704047212 */ /* 0x010fc800078e961c */
[----:B------:R-:W-:-:S07]  /*2c30*/  LOP3.LUT R7, R7, R4, R8, 0x96, !PT ;  /* 0x0000000407077212 */ /* 0x000fce00078e9608 */
.L_x_51:
[----:B------:R-:W-:Y:S05]  /*2c40*/  BSYNC.RECONVERGENT B2 ;  /* 0x0000000000027941 */ /* 0x000fea0003800200 */
.L_x_50:
        /* <DEDUP_REMOVED lines=20> */
[----:B--2---:R-:W-:-:S04]  /*2d90*/  LOP3.LUT R4, R8, R18, R21, 0x96, !PT ;  /* 0x0000001208047212 */ /* 0x004fc800078e9615 */
[----:B---3--:R-:W-:-:S07]  /*2da0*/  LOP3.LUT R7, R7, R4, R24, 0x96, !PT ;  /* 0x0000000407077212 */ /* 0x008fce00078e9618 */
.L_x_53:
[----:B------:R-:W-:Y:S05]  /*2db0*/  BSYNC.RECONVERGENT B2 ;  /* 0x0000000000027941 */ /* 0x000fea0003800200 */
.L_x_52:
[----:B------:R-:W-:Y:S05]  /*2dc0*/  @!P1 BRA `(.L_x_49) ;  /* 0x0000000000409947 */ /* 0x000fea0003800000 */
[----:B-----5:R-:W-:-:S05]  /*2dd0*/  IMAD.WIDE.U32 R16, R5, 0x4, R16 ;  /* 0x0000000405107825 */ /* 0x020fca00078e0010 */
[----:B------:R-:W2:Y:S01]  /*2de0*/  LDG.E R5, desc[UR6][R16.64] ;  /* 0x0000000610057981 */ /* 0x000ea2000c1e1900 */
[----:B------:R-:W-:Y:S01]  /*2df0*/  ISETP.NE.AND P0, PT, R3, 0x1, PT ;  /* 0x000000010300780c */ /* 0x000fe20003f05270 */
[----:B--2---:R-:W-:-:S06]  /*2e00*/  IMAD.WIDE R4, R5, 0x4, R14 ;  /* 0x0000000405047825 */ /* 0x004fcc00078e020e */
[----:B------:R-:W2:Y:S02]  /*2e10*/  LDG.E R4, desc[UR6][R4.64] ;  /* 0x0000000604047981 */ /* 0x000ea4000c1e1900 */
[----:B--2---:R-:W-:-:S04]  /*2e20*/  LOP3.LUT R7, R4, R7, RZ, 0x3c, !PT ;  /* 0x0000000704077212 */ /* 0x004fc800078e3cff */
[----:B------:R-:W-:Y:S05]  /*2e30*/  @!P0 BRA `(.L_x_49) ;  /* 0x0000000000248947 */ /* 0x000fea0003800000 */
[----:B------:R-:W-:Y:S01]  /*2e40*/  ISETP.NE.AND P0, PT, R3, 0x2, PT ;  /* 0x000000020300780c */ /* 0x000fe20003f05270 */
[----:B------:R-:W2:-:S12]  /*2e50*/  LDG.E R5, desc[UR6][R16.64+0x4] ;  /* 0x0000040610057981 */ /* 0x000e98000c1e1900 */
[----:B------:R-:W3:Y:S01]  /*2e60*/  @P0 LDG.E R3, desc[UR6][R16.64+0x8] ;  /* 0x0000080610030981 */ /* 0x000ee2000c1e1900 */
[----:B--2---:R-:W-:-:S06]  /*2e70*/  IMAD.WIDE R4, R5, 0x4, R14 ;  /* 0x0000000405047825 */ /* 0x004fcc00078e020e */
[----:B------:R-:W2:Y:S01]  /*2e80*/  LDG.E R4, desc[UR6][R4.64] ;  /* 0x0000000604047981 */ /* 0x000ea2000c1e1900 */
[----:B---3--:R-:W-:-:S06]  /*2e90*/  @P0 IMAD.WIDE R14, R3, 0x4, R14 ;  /* 0x00000004030e0825 */ /* 0x008fcc00078e020e */
[----:B------:R-:W3:Y:S01]  /*2ea0*/  @P0 LDG.E R14, desc[UR6][R14.64] ;  /* 0x000000060e0e0981 */ /* 0x000ee2000c1e1900 */
[----:B--2---:R-:W-:-:S04]  /*2eb0*/  LOP3.LUT R7, R4, R7, RZ, 0x3c, !PT ;  /* 0x0000000704077212 */ /* 0x004fc800078e3cff */
[----:B---3--:R-:W-:-:S07]  /*2ec0*/  @P0 LOP3.LUT R7, R14, R7, RZ, 0x3c, !PT ;  /* 0x000000070e070212 */ /* 0x008fce00078e3cff */
.L_x_49:
[----:B------:R-:W-:Y:S05]  /*2ed0*/  BSYNC.RECONVERGENT B1 ;  /* 0x0000000000017941 */ /* 0x000fea0003800200 */
.L_x_48:
[----:B------:R-:W-:-:S13]  /*2ee0*/  ISETP.NE.AND P0, PT, R7, 0x1, PT ;  /* 0x000000010700780c */ /* 0x000fda0003f05270 */
[----:B------:R-:W0:Y:S02]  /*2ef0*/  @!P0 LDC.64 R4, c[0x0][0x3e0] ;  /* 0x0000f800ff048b82 */ /* 0x000e240000000a00 */
[----:B0-----:R-:W-:-:S05]  /*2f00*/  @!P0 IMAD.WIDE.U32 R4, R2, 0x4, R4 ;  /* 0x0000000402048825 */ /* 0x001fca00078e0004 */
[----:B------:R3:W-:Y:S02]  /*2f10*/  @!P0 STG.E desc[UR6][R4.64], RZ ;  /* 0x000000ff04008986 */ /* 0x0007e4000c101906 */
.L_x_44:
[----:B------:R-:W-:Y:S05]  /*2f20*/  BSYNC.RECONVERGENT B0 ;  /* 0x0000000000007941 */ /* 0x000fea0003800200 */
.L_x_43:
[----:B------:R-:W-:Y:S06]  /*2f30*/  BAR.SYNC.DEFER_BLOCKING 0x0 ;  /* 0x0000000000007b1d */ /* 0x000fec0000010000 */
.L_x_0:
[----:B------:R-:W4:Y:S01]  /*2f40*/  LDCU UR4, c[0x0][0x3e8] ;  /* 0x00007d00ff0477ac */ /* 0x000f220008000800 */
[----:B------:R-:W-:-:S05]  /*2f50*/  VIADD R2, R2, 0x1 ;  /* 0x0000000102027836 */ /* 0x000fca0000000000 */
[----:B----4-:R-:W-:-:S13]  /*2f60*/  ISETP.NE.AND P0, PT, R2, UR4, PT ;  /* 0x0000000402007c0c */ /* 0x010fda000bf05270 */
[----:B------:R-:W-:Y:S05]  /*2f70*/  @P0 BRA `(.L_x_54) ;  /* 0xffffffd000580947 */ /* 0x000fea000383ffff */
[----:B------:R-:W-:Y:S05]  /*2f80*/  EXIT ;  /* 0x000000000000794d */ /* 0x000fea0003800000 */
.L_x_55:
[----:B------:R-:W-:-:S00]  /*2f90*/  BRA `(.L_x_55) ;  /* 0xfffffffc00fc7947 */ /* 0x000fc0000383ffff */
[----:B------:R-:W-:-:S00]  /*2fa0*/  NOP ;  /* 0x0000000000007918 */ /* 0x000fc00000000000 */
        /* <DEDUP_REMOVED lines=13> */
.L_x_111:


//--------------------- .text._Z13global_decodePiS_PS_S_S_S_S_S_iiS_S_iS_ --------------------------
	.section	.text._Z13global_decodePiS_PS_S_S_S_S_S_iiS_S_iS_,"ax",@progbits
	.align	128
        .global         _Z13global_decodePiS_PS_S_S_S_S_S_iiS_S_iS_
        .type           _Z13global_decodePiS_PS_S_S_S_S_S_iiS_S_iS_,@function
        .size           _Z13global_decodePiS_PS_S_S_S_S_S_iiS_S_iS_,(.L_x_112 - _Z13global_decodePiS_PS_S_S_S_S_S_iiS_S_iS_)
        .other          _Z13global_decodePiS_PS_S_S_S_S_S_iiS_S_iS_,@"STO_CUDA_ENTRY STV_DEFAULT"
_Z13global_decodePiS_PS_S_S_S_S_S_iiS_S_iS_:
.text._Z13global_decodePiS_PS_S_S_S_S_S_iiS_S_iS_:
[----:B------:R-:W-:Y:S01]  /*0000*/  LDC R1, c[0x0][0x37c] ;  /* 0x0000df00ff017b82 */ /* 0x000fe20000000800 */
[----:B------:R-:W0:Y:S01]  /*0010*/  LDCU UR6, c[0x0][0x3d8] ;  /* 0x00007b00ff0677ac */ /* 0x000e220008000800 */
[----:B------:R-:W-:Y:S01]  /*0020*/  BSSY.RECONVERGENT B0, `(.L_x_56) ;  /* 0x00000f4000007945 */ /* 0x000fe20003800200 */
[----:B------:R-:W1:Y:S01]  /*0030*/  LDCU.64 UR4, c[0x0][0x358] ;  /* 0x00006b00ff0477ac */ /* 0x000e620008000a00 */
[----:B0-----:R-:W-:-:S09]  /*0040*/  UISETP.NE.AND UP0, UPT, UR6, URZ, UPT ;  /* 0x000000ff0600728c */ /* 0x001fd2000bf05270 */
[----:B-1----:R-:W-:Y:S05]  /*0050*/  BRA.U UP0, `(.L_x_57) ;  /* 0x0000000100847547 */ /* 0x002fea000b800000 */
[----:B------:R-:W0:Y:S01]  /*0060*/  S2R R9, SR_TID.X ;  /* 0x0000000000097919 */ /* 0x000e220000002100 */
[----:B------:R-:W0:Y:S01]  /*0070*/  S2UR UR6, SR_CTAID.X ;  /* 0x00000000000679c3 */ /* 0x000e220000002500 */
[----:B------:R-:W1:Y:S01]  /*0080*/  LDCU UR7, c[0x0][0x3c4] ;  /* 0x00007880ff0777ac */ /* 0x000e620008000800 */
[----:B------:R-:W-:Y:S06]  /*0090*/  BSSY.RECONVERGENT B1, `(.L_x_58) ;  /* 0x000001c000017945 */ /* 0x000fec0003800200 */
[----:B------:R-:W0:Y:S02]  /*00a0*/  LDC R0, c[0x0][0x360] ;  /* 0x0000d800ff007b82 */ /* 0x000e240000000800 */
[----:B0-----:R-:W-:-:S05]  /*00b0*/  IMAD R9, R0, UR6, R9 ;  /* 0x0000000600097c24 */ /* 0x001fca000f8e0209 */
[----:B-1----:R-:W-:-:S13]  /*00c0*/  ISETP.GE.AND P0, PT, R9, UR7, PT ;  /* 0x0000000709007c0c */ /* 0x002fda000bf06270 */
[----:B------:R-:W-:Y:S05]  /*00d0*/  @P0 BRA `(.L_x_59) ;  /* 0x00000000005c0947 */ /* 0x000fea0003800000 */
[----:B------:R-:W0:Y:S02]  /*00e0*/  LDC.64 R2, c[0x0][0x3a0] ;  /* 0x0000e800ff027b82 */ /* 0x000e240000000a00 */
[----:B0-----:R-:W-:-:S05]  /*00f0*/  IMAD.WIDE R2, R9, 0x4, R2 ;  /* 0x0000000409027825 */ /* 0x001fca00078e0202 */
[----:B------:R-:W2:Y:S02]  /*0100*/  LDG.E R0, desc[UR4][R2.64] ;  /* 0x0000000402007981 */ /* 0x000ea4000c1e1900 */
[----:B--2---:R-:W-:-:S13]  /*0110*/  ISETP.GE.AND P0, PT, R0, 0x1, PT ;  /* 0x000000010000780c */ /* 0x004fda0003f06270 */
[----:B------:R-:W-:Y:S05]  /*0120*/  @!P0 BRA `(.L_x_59) ;  /* 0x0000000000488947 */ /* 0x000fea0003800000 */
[----:B------:R-:W0:Y:S08]  /*0130*/  LDC.64 R4, c[0x0][0x3b0] ;  /* 0x0000ec00ff047b82 */ /* 0x000e300000000a00 */
[----:B------:R-:W1:Y:S01]  /*0140*/  LDC.64 R6, c[0x0][0x3d0] ;  /* 0x0000f400ff067b82 */ /* 0x000e620000000a00 */
[----:B0-----:R-:W-:-:S05]  /*0150*/  IMAD.WIDE R4, R9, 0x4, R4 ;  /* 0x0000000409047825 */ /* 0x001fca00078e0204 */
[----:B------:R0:W5:Y:S01]  /*0160*/  LDG.E R11, desc[UR4][R4.64] ;  /* 0x00000004040b7981 */ /* 0x000162000c1e1900 */
[----:B------:R-:W-:Y:S02]  /*0170*/  HFMA2 R0, -RZ, RZ, 0, 0 ;  /* 0x00000000ff007431 */ /* 0x000fe400000001ff */
[----:B-1----:R-:W-:-:S07]  /*0180*/  IMAD.WIDE R6, R9, 0x4, R6 ;  /* 0x0000000409067825 */ /* 0x002fce00078e0206 */
.L_x_60:
[----:B------:R-:W2:Y:S01]  /*0190*/  LDG.E R9, desc[UR4][R6.64] ;  /* 0x0000000406097981 */ /* 0x000ea2000c1e1900 */
[----:B0-----:R-:W0:Y:S01]  /*01a0*/  LDC.64 R4, c[0x0][0x3b8] ;  /* 0x0000ee00ff047b82 */ /* 0x001e220000000a00 */
[----:B--2---:R-:W-:-:S04]  /*01b0*/  IMAD.IADD R9, R9, 0x1, R0 ;  /* 0x0000000109097824 */ /* 0x004fc800078e0200 */
[----:B0-----:R-:W-:-:S03]  /*01c0*/  IMAD.WIDE R4, R9, 0x4, R4 ;  /* 0x0000000409047825 */ /* 0x001fc600078e0204 */
[----:B------:R-:W0:Y:S03]  /*01d0*/  LDC.64 R8, c[0x0][0x380] ;  /* 0x0000e000ff087b82 */ /* 0x000e260000000a00 */
[----:B------:R-:W0:Y:S02]  /*01e0*/  LDG.E R5, desc[UR4][R4.64] ;  /* 0x0000000404057981 */ /* 0x000e24000c1e1900 */
[----:B0-----:R-:W-:-:S05]  /*01f0*/  IMAD.WIDE R8, R5, 0x4, R8 ;  /* 0x0000000405087825 */ /* 0x001fca00078e0208 */
[----:B-----5:R1:W-:Y:S04]  /*0200*/  STG.E desc[UR4][R8.64], R11 ;  /* 0x0000000b08007986 */ /* 0x0203e8000c101904 */
[----:B------:R-:W2:Y:S01]  /*0210*/  LDG.E R13, desc[UR4][R2.64] ;  /* 0x00000004020d7981 */ /* 0x000ea2000c1e1900 */
[----:B------:R-:W-:-:S04]  /*0220*/  IADD3 R0, PT, PT, R0, 0x1, RZ ;  /* 0x0000000100007810 */ /* 0x000fc80007ffe0ff */
[----:B--2---:R-:W-:-:S13]  /*0230*/  ISETP.GE.AND P0, PT, R0, R13, PT ;  /* 0x0000000d0000720c */ /* 0x004fda0003f06270 */
[----:B-1----:R-:W-:Y:S05]  /*0240*/  @!P0 BRA `(.L_x_60) ;  /* 0xfffffffc00d08947 */ /* 0x002fea000383ffff */
.L_x_59:
[----:B------:R-:W-:Y:S05]  /*0250*/  BSYNC.RECONVERGENT B1 ;  /* 0x0000000000017941 */ /* 0x000fea0003800200 */
.L_x_58:
[----:B------:R-:W-:Y:S05]  /*0260*/  BRA `(.L_x_61) ;  /* 0x0000000c003c7947 */ /* 0x000fea0003800000 */
.L_x_57:
[----:B------:R-:W0:Y:S01]  /*0270*/  S2R R0, SR_TID.X ;  /* 0x0000000000007919 */ /* 0x000e220000002100 */
[----:B------:R-:W0:Y:S01]  /*0280*/  S2UR UR6, SR_CTAID.X ;  /* 0x00000000000679c3 */ /* 0x000e220000002500 */
[----:B------:R-:W1:Y:S07]  /*0290*/  LDCU UR7, c[0x0][0x3c4] ;  /* 0x00007880ff0777ac */ /* 0x000e6e0008000800 */
[----:B------:R-:W0:Y:S02]  /*02a0*/  LDC R3, c[0x0][0x360] ;  /* 0x0000d800ff037b82 */ /* 0x000e240000000800 */
[----:B0-----:R-:W-:-:S05]  /*02b0*/  IMAD R3, R3, UR6, R0 ;  /* 0x0000000603037c24 */ /* 0x001fca000f8e0200 */
[----:B-1----:R-:W-:-:S13]  /*02c0*/  ISETP.GE.AND P0, PT, R3, UR7, PT ;  /* 0x0000000703007c0c */ /* 0x002fda000bf06270 */
[----:B------:R-:W-:Y:S05]  /*02d0*/  @P0 BRA `(.L_x_61) ;  /* 0x0000000c00200947 */ /* 0x000fea0003800000 */
[----:B------:R-:W0:Y:S08]  /*02e0*/  LDC.64 R8, c[0x0][0x3a0] ;  /* 0x0000e800ff087b82 */ /* 0x000e300000000a00 */
[----:B------:R-:W1:Y:S08]  /*02f0*/  LDC.64 R10, c[0x0][0x3b0] ;  /* 0x0000ec00ff0a7b82 */ /* 0x000e700000000a00 */
[----:B------:R-:W2:Y:S01]  /*0300*/  LDC.64 R12, c[0x0][0x3d0] ;  /* 0x0000f400ff0c7b82 */ /* 0x000ea20000000a00 */
[----:B0-----:R-:W-:-:S05]  /*0310*/  IMAD.WIDE R8, R3, 0x4, R8 ;  /* 0x0000000403087825 */ /* 0x001fca00078e0208 */
[----:B------:R-:W3:Y:S01]  /*0320*/  LDG.E R0, desc[UR4][R8.64] ;  /* 0x0000000408007981 */ /* 0x000ee2000c1e1900 */
[----:B-1----:R-:W-:-:S05]  /*0330*/  IMAD.WIDE R10, R3, 0x4, R10 ;  /* 0x00000004030a7825 */ /* 0x002fca00078e020a */
[----:B------:R-:W4:Y:S01]  /*0340*/  LDG.E R7, desc[UR4][R10.64] ;  /* 0x000000040a077981 */ /* 0x000f22000c1e1900 */
[----:B------:R-:W-:Y:S01]  /*0350*/  IMAD.MOV.U32 R2, RZ, RZ, 0x1 ;  /* 0x00000001ff027424 */ /* 0x000fe200078e00ff */
[----:B------:R-:W-:Y:S01]  /*0360*/  BSSY.RECONVERGENT B1, `(.L_x_62) ;  /* 0x00000a3000017945 */ /* 0x000fe20003800200 */
[----:B--2---:R-:W-:Y:S01]  /*0370*/  IMAD.WIDE R12, R3, 0x4, R12 ;  /* 0x00000004030c7825 */ /* 0x004fe200078e020c */
[----:B---3--:R-:W-:-:S03]  /*0380*/  ISETP.GE.AND P0, PT, R0, 0x1, PT ;  /* 0x000000010000780c */ /* 0x008fc60003f06270 */
[----:B----4-:R-:W-:-:S10]  /*0390*/  IMAD R7, R7, -0x2, R2 ;  /* 0xfffffffe07077824 */ /* 0x010fd400078e0202 */
[----:B------:R-:W-:Y:S05]  /*03a0*/  @!P0 BRA `(.L_x_63) ;  /* 0x0000000800788947 */ /* 0x000fea0003800000 */
[----:B------:R0:W5:Y:S01]  /*03b0*/  LDG.E R3, desc[UR4][R12.64] ;  /* 0x000000040c037981 */ /* 0x000162000c1e1900 */
[C---:B------:R-:W-:Y:S01]  /*03c0*/  ISETP.GE.U32.AND P2, PT, R0.reuse, 0x10, PT ;  /* 0x000000100000780c */ /* 0x040fe20003f46070 */
[----:B------:R-:W-:Y:S01]  /*03d0*/  BSSY.RECONVERGENT B2, `(.L_x_64) ;  /* 0x0000048000027945 */ /* 0x000fe20003800200 */
[----:B------:R-:W-:Y:S02]  /*03e0*/  LOP3.LUT P1, R4, R0, 0xf, RZ, 0xc0, !PT ;  /* 0x0000000f00047812 */ /* 0x000fe4000782c0ff */
[----:B------:R-:W-:-:S09]  /*03f0*/  MOV R6, RZ ;  /* 0x000000ff00067202 */ /* 0x000fd20000000f00 */
[----:B0-----:R-:W-:Y:S05]  /*0400*/  @!P2 BRA `(.L_x_65) ;  /* 0x000000040010a947 */ /* 0x001fea0003800000 */
[----:B------:R-:W-:Y:S01]  /*0410*/  LOP3.LUT R6, R0, 0x7ffffff0, RZ, 0xc0, !PT ;  /* 0x7ffffff000067812 */ /* 0x000fe200078ec0ff */
[----:B-----5:R-:W-:-:S03]  /*0420*/  IMAD.MOV.U32 R5, RZ, RZ, R3 ;  /* 0x000000ffff057224 */ /* 0x020fc600078e0003 */
[----:B------:R-:W-:-:S07]  /*0430*/  IADD3 R2, PT, PT, -R6, RZ, RZ ;  /* 0x000000ff06027210 */ /* 0x000fce0007ffe1ff */
.L_x_66:
[----:B------:R-:W0:Y:S08]  /*0440*/  LDC.64 R14, c[0x0][0x3b8] ;  /* 0x0000ee00ff0e7b82 */ /* 0x000e300000000a00 */
[----:B------:R-:W1:Y:S01]  /*0450*/  LDC.64 R16, c[0x0][0x388] ;  /* 0x0000e200ff107b82 */ /* 0x000e620000000a00 */
[----:B0-----:R-:W-:-:S05]  /*0460*/  IMAD.WIDE R14, R5, 0x4, R14 ;  /* 0x00000004050e7825 */ /* 0x001fca00078e020e */
[----:B------:R-:W1:Y:S04]  /*0470*/  LDG.E R19, desc[UR4][R14.64] ;  /* 0x000000040e137981 */ /* 0x000e68000c1e1900 */
[----:B------:R-:W2:Y:S04]  /*0480*/  LDG.E R25, desc[UR4][R14.64+0x8] ;  /* 0x000008040e197981 */ /* 0x000ea8000c1e1900 */
[----:B------:R-:W3:Y:S04]  /*0490*/  LDG.E R21, desc[UR4][R14.64+0xc] ;  /* 0x00000c040e157981 */ /* 0x000ee8000c1e1900 */
[----:B------:R-:W4:Y:S04]  /*04a0*/  LDG.E R22, desc[UR4][R14.64+0x10] ;  /* 0x000010040e167981 */ /* 0x000f28000c1e1900 */
[----:B------:R-:W5:Y:S04]  /*04b0*/  LDG.E R23, desc[UR4][R14.64+0x18] ;  /* 0x000018040e177981 */ /* 0x000f68000c1e1900 */
[----:B------:R-:W4:Y:S04]  /*04c0*/  LDG.E R27, desc[UR4][R14.64+0x14] ;  /* 0x000014040e1b7981 */ /* 0x000f28000c1e1900 */
[----:B------:R-:W5:Y:S01]  /*04d0*/  LDG.E R29, desc[UR4][R14.64+0x1c] ;  /* 0x00001c040e1d7981 */ /* 0x000f62000c1e1900 */
[----:B-1----:R-:W-:-:S04]  /*04e0*/  IMAD.WIDE R18, R19, 0x4, R16 ;  /* 0x0000000413127825 */ /* 0x002fc800078e0210 */
[--C-:B--2---:R-:W-:Y:S02]  /*04f0*/  IMAD.WIDE R24, R25, 0x4, R16.reuse ;  /* 0x0000000419187825 */ /* 0x104fe400078e0210 */
[----:B------:R-:W2:Y:S02]  /*0500*/  LDG.E R18, desc[UR4][R18.64] ;  /* 0x0000000412127981 */ /* 0x000ea4000c1e1900 */
[--C-:B---3--:R-:W-:Y:S02]  /*0510*/  IMAD.WIDE R20, R21, 0x4, R16.reuse ;  /* 0x0000000415147825 */ /* 0x108fe400078e0210 */
[----:B------:R-:W2:Y:S02]  /*0520*/  LDG.E R19, desc[UR4][R24.64] ;  /* 0x0000000418137981 */ /* 0x000ea4000c1e1900 */
[--C-:B----4-:R-:W-:Y:S02]  /*0530*/  IMAD.WIDE R26, R27, 0x4, R16.reuse ;  /* 0x000000041b1a7825 */ /* 0x110fe400078e0210 */
[----:B------:R0:W2:Y:S02]  /*0540*/  LDG.E R25, desc[UR4][R20.64] ;  /* 0x0000000414197981 */ /* 0x0000a4000c1e1900 */
[----:B-----5:R-:W-:-:S02]  /*0550*/  IMAD.WIDE R28, R29, 0x4, R16 ;  /* 0x000000041d1c7825 */ /* 0x020fc400078e0210 */
[----:B------:R-:W3:Y:S02]  /*0560*/  LDG.E R26, desc[UR4][R26.64] ;  /* 0x000000041a1a7981 */ /* 0x000ee4000c1e1900 */
[----:B0-----:R-:W-:-:S04]  /*0570*/  IMAD.WIDE R20, R22, 0x4, R16 ;  /* 0x0000000416147825 */ /* 0x001fc800078e0210 */
[----:B------:R-:W-:Y:S01]  /*0580*/  IMAD.WIDE R22, R23, 0x4, R16 ;  /* 0x0000000417167825 */ /* 0x000fe200078e0210 */
[----:B------:R-:W4:Y:S04]  /*0590*/  LDG.E R27, desc[UR4][R14.64+0x20] ;  /* 0x000020040e1b7981 */ /* 0x000f28000c1e1900 */
[----:B------:R-:W3:Y:S04]  /*05a0*/  LDG.E R24, desc[UR4][R20.64] ;  /* 0x0000000414187981 */ /* 0x000ee8000c1e1900 */
[----:B------:R-:W5:Y:S04]  /*05b0*/  LDG.E R22, desc[UR4][R22.64] ;  /* 0x0000000416167981 */ /* 0x000f68000c1e1900 */
[----:B------:R-:W5:Y:S04]  /*05c0*/  LDG.E R23, desc[UR4][R28.64] ;  /* 0x000000041c177981 */ /* 0x000f68000c1e1900 */
[----:B------:R-:W5:Y:S04]  /*05d0*/  LDG.E R29, desc[UR4][R14.64+0x24] ;  /* 0x000024040e1d7981 */ /* 0x000f68000c1e1900 */
[----:B------:R-:W5:Y:S01]  /*05e0*/  LDG.E R28, desc[UR4][R14.64+0x28] ;  /* 0x000028040e1c7981 */ /* 0x000f62000c1e1900 */
[----:B--2---:R-:W-:Y:S01]  /*05f0*/  IADD3 R25, PT, PT, R25, R18, R19 ;  /* 0x0000001219197210 */ /* 0x004fe20007ffe013 */
[----:B----4-:R-:W-:-:S02]  /*0600*/  IMAD.WIDE R18, R27, 0x4, R16 ;  /* 0x000000041b127825 */ /* 0x010fc400078e0210 */
[----:B------:R-:W2:Y:S04]  /*0610*/  LDG.E R27, desc[UR4][R14.64+0x2c] ;  /* 0x00002c040e1b7981 */ /* 0x000ea8000c1e1900 */
[----:B------:R-:W4:Y:S01]  /*0620*/  LDG.E R18, desc[UR4][R18.64] ;  /* 0x0000000412127981 */ /* 0x000f22000c1e1900 */
[----:B---3--:R-:W-:-:S03]  /*0630*/  IADD3 R24, PT, PT, R26, R25, R24 ;  /* 0x000000191a187210 */ /* 0x008fc60007ffe018 */
[----:B------:R-:W3:Y:S01]  /*0640*/  LDG.E R25, desc[UR4][R14.64+0x34] ;  /* 0x000034040e197981 */ /* 0x000ee2000c1e1900 */
[----:B-----5:R-:W-:-:S03]  /*0650*/  IMAD.WIDE R20, R29, 0x4, R16 ;  /* 0x000000041d147825 */ /* 0x020fc600078e0210 */
[----:B------:R-:W5:Y:S04]  /*0660*/  LDG.E R29, desc[UR4][R14.64+0x30] ;  /* 0x000030040e1d7981 */ /* 0x000f68000c1e1900 */
[----:B------:R-:W4:Y:S01]  /*0670*/  LDG.E R21, desc[UR4][R20.64] ;  /* 0x0000000414157981 */ /* 0x000f22000c1e1900 */
[----:B------:R-:W-:-:S03]  /*0680*/  IADD3 R26, PT, PT, R23, R24, R22 ;  /* 0x00000018171a7210 */ /* 0x000fc60007ffe016 */
[----:B------:R-:W3:Y:S04]  /*0690*/  LDG.E R22, desc[UR4][R14.64+0x38] ;  /* 0x000038040e167981 */ /* 0x000ee8000c1e1900 */
[----:B------:R-:W3:Y:S04]  /*06a0*/  LDG.E R23, desc[UR4][R14.64+0x3c] ;  /* 0x00003c040e177981 */ /* 0x000ee8000c1e1900 */
[----:B------:R4:W3:Y:S02]  /*06b0*/  LDG.E R24, desc[UR4][R14.64+0x4] ;  /* 0x000004040e187981 */ /* 0x0008e4000c1e1900 */
[----:B----4-:R-:W-:Y:S01]  /*06c0*/  IADD3 R14, PT, PT, R21, R26, R18 ;  /* 0x0000001a150e7210 */ /* 0x010fe20007ffe012 */
[----:B------:R-:W-:-:S04]  /*06d0*/  IMAD.WIDE R18, R28, 0x4, R16 ;  /* 0x000000041c127825 */ /* 0x000fc800078e0210 */
[--C-:B--2---:R-:W-:Y:S02]  /*06e0*/  IMAD.WIDE R20, R27, 0x4, R16.reuse ;  /* 0x000000041b147825 */ /* 0x104fe400078e0210 */
[----:B------:R-:W2:Y:S02]  /*06f0*/  LDG.E R19, desc[UR4][R18.64] ;  /* 0x0000000412137981 */ /* 0x000ea4000c1e1900 */
[----:B-----5:R-:W-:-:S04]  /*0700*/  IMAD.WIDE R26, R29, 0x4, R16 ;  /* 0x000000041d1a7825 */ /* 0x020fc800078e0210 */
[--C-:B---3--:R-:W-:Y:S02]  /*0710*/  IMAD.WIDE R28, R25, 0x4, R16.reuse ;  /* 0x00000004191c7825 */ /* 0x108fe400078e0210 */
[----:B------:R-:W3:Y:S04]  /*0720*/  LDG.E R26, desc[UR4][R26.64] ;  /* 0x000000041a1a7981 */ /* 0x000ee8000c1e1900 */
[----:B------:R0:W2:Y:S01]  /*0730*/  LDG.E R18, desc[UR4][R20.64] ;  /* 0x0000000414127981 */ /* 0x0000a2000c1e1900 */
[----:B------:R-:W-:-:S03]  /*0740*/  IMAD.WIDE R24, R24, 0x4, R16 ;  /* 0x0000000418187825 */ /* 0x000fc600078e0210 */
[----:B------:R-:W3:Y:S04]  /*0750*/  LDG.E R29, desc[UR4][R28.64] ;  /* 0x000000041c1d7981 */ /* 0x000ee8000c1e1900 */
[----:B------:R-:W4:Y:S01]  /*0760*/  LDG.E R24, desc[UR4][R24.64] ;  /* 0x0000000418187981 */ /* 0x000f22000c1e1900 */
[----:B0-----:R-:W-:-:S04]  /*0770*/  IMAD.WIDE R20, R22, 0x4, R16 ;  /* 0x0000000416147825 */ /* 0x001fc800078e0210 */
[----:B------:R-:W-:Y:S01]  /*0780*/  IMAD.WIDE R22, R23, 0x4, R16 ;  /* 0x0000000417167825 */ /* 0x000fe200078e0210 */
[----:B------:R-:W5:Y:S05]  /*0790*/  LDG.E R15, desc[UR4][R20.64] ;  /* 0x00000004140f7981 */ /* 0x000f6a000c1e1900 */
[----:B------:R-:W5:Y:S01]  /*07a0*/  LDG.E R22, desc[UR4][R22.64] ;  /* 0x0000000416167981 */ /* 0x000f62000c1e1900 */
[----:B------:R-:W-:-:S05]  /*07b0*/  VIADD R2, R2, 0x10 ;  /* 0x0000001002027836 */ /* 0x000fca0000000000 */
[----:B------:R-:W-:Y:S02]  /*07c0*/  ISETP.NE.AND P2, PT, R2, RZ, PT ;  /* 0x000000ff0200720c */ /* 0x000fe40003f45270 */
[----:B------:R-:W-:Y:S02]  /*07d0*/  IADD3 R5, PT, PT, R5, 0x10, RZ ;  /* 0x0000001005057810 */ /* 0x000fe40007ffe0ff */
[----:B--2---:R-:W-:-:S04]  /*07e0*/  IADD3 R14, PT, PT, R18, R14, R19 ;  /* 0x0000000e120e7210 */ /* 0x004fc80007ffe013 */
[----:B---3--:R-:W-:-:S04]  /*07f0*/  IADD3 R14, PT, PT, R29, R14, R26 ;  /* 0x0000000e1d0e7210 */ /* 0x008fc80007ffe01a */
[----:B-----5:R-:W-:-:S04]  /*0800*/  IADD3 R15, PT, PT, R22, R14, R15 ;  /* 0x0000000e160f7210 */ /* 0x020fc80007ffe00f */
[----:B----4-:R-:W-:-:S05]  /*0810*/  IADD3 R14, PT, PT, R24, R15, RZ ;  /* 0x0000000f180e7210 */ /* 0x010fca0007ffe0ff */
[----:B------:R-:W-:-:S05]  /*0820*/  IMAD.SHL.U32 R14, R14, 0x2, RZ ;  /* 0x000000020e0e7824 */ /* 0x000fca00078e00ff */
[----:B------:R-:W-:Y:S01]  /*0830*/  IADD3 R7, PT, PT, R7, 0x10, -R14 ;  /* 0x0000001007077810 */ /* 0x000fe20007ffe80e */
[----:B------:R-:W-:Y:S06]  /*0840*/  @P2 BRA `(.L_x_66) ;  /* 0xfffffff800fc2947 */ /* 0x000fec000383ffff */
.L_x_65:
[----:B------:R-:W-:Y:S05]  /*0850*/  BSYNC.RECONVERGENT B2 ;  /* 0x0000000000027941 */ /* 0x000fea0003800200 */
.L_x_64:
[----:B------:R-:W-:Y:S05]  /*0860*/  @!P1 BRA `(.L_x_63) ;  /* 0x0000000400489947 */ /* 0x000fea0003800000 */
[----:B------:R-:W-:Y:S01]  /*0870*/  ISETP.GE.U32.AND P1, PT, R4, 0x8, PT ;  /* 0x000000080400780c */ /* 0x000fe20003f26070 */
[----:B------:R-:W-:Y:S01]  /*0880*/  BSSY.RECONVERGENT B2, `(.L_x_67) ;  /* 0x0000026000027945 */ /* 0x000fe20003800200 */
[----:B------:R-:W-:-:S11]  /*0890*/  LOP3.LUT P2, R2, R0, 0x7, RZ, 0xc0, !PT ;  /* 0x0000000700027812 */ /* 0x000fd6000784c0ff */
[----:B------:R-:W-:Y:S05]  /*08a0*/  @!P1 BRA `(.L_x_68) ;  /* 0x00000000008c9947 */ /* 0x000fea0003800000 */
[----:B------:R-:W0:Y:S01]  /*08b0*/  LDC.64 R16, c[0x0][0x3b8] ;  /* 0x0000ee00ff107b82 */ /* 0x000e220000000a00 */
[----:B-----5:R-:W-:-:S04]  /*08c0*/  IMAD.IADD R5, R3, 0x1, R6 ;  /* 0x0000000103057824 */ /* 0x020fc800078e0206 */
[----:B0-----:R-:W-:-:S03]  /*08d0*/  IMAD.WIDE R16, R5, 0x4, R16 ;  /* 0x0000000405107825 */ /* 0x001fc600078e0210 */
[----:B------:R-:W0:Y:S02]  /*08e0*/  LDC.64 R4, c[0x0][0x388] ;  /* 0x0000e200ff047b82 */ /* 0x000e240000000a00 */
[----:B------:R-:W0:Y:S04]  /*08f0*/  LDG.E R21, desc[UR4][R16.64] ;  /* 0x0000000410157981 */ /* 0x000e28000c1e1900 */
[----:B------:R-:W2:Y:S04]  /*0900*/  LDG.E R23, desc[UR4][R16.64+0x8] ;  /* 0x0000080410177981 */ /* 0x000ea8000c1e1900 */
[----:B------:R-:W3:Y:S04]  /*0910*/  LDG.E R15, desc[UR4][R16.64+0xc] ;  /* 0x00000c04100f7981 */ /* 0x000ee8000c1e1900 */
[----:B------:R-:W4:Y:S04]  /*0920*/  LDG.E R18, desc[UR4][R16.64+0x10] ;  /* 0x0000100410127981 */ /* 0x000f28000c1e1900 */
[----:B------:R-:W4:Y:S04]  /*0930*/  LDG.E R19, desc[UR4][R16.64+0x14] ;  /* 0x0000140410137981 */ /* 0x000f28000c1e1900 */
[----:B------:R-:W4:Y:S04]  /*0940*/  LDG.E R27, desc[UR4][R16.64+0x18] ;  /* 0x00001804101b7981 */ /* 0x000f28000c1e1900 */
[----:B------:R-:W4:Y:S04]  /*0950*/  LDG.E R29, desc[UR4][R16.64+0x1c] ;  /* 0x00001c04101d7981 */ /* 0x000f28000c1e1900 */
[----:B------:R4:W4:Y:S01]  /*0960*/  LDG.E R25, desc[UR4][R16.64+0x4] ;  /* 0x0000040410197981 */ /* 0x000922000c1e1900 */
[----:B0-----:R-:W-:-:S04]  /*0970*/  IMAD.WIDE R20, R21, 0x4, R4 ;  /* 0x0000000415147825 */ /* 0x001fc800078e0204 */
[--C-:B--2---:R-:W-:Y:S02]  /*0980*/  IMAD.WIDE R22, R23, 0x4, R4.reuse ;  /* 0x0000000417167825 */ /* 0x104fe400078e0204 */
[----:B------:R-:W2:Y:S02]  /*0990*/  LDG.E R20, desc[UR4][R20.64] ;  /* 0x0000000414147981 */ /* 0x000ea4000c1e1900 */
[--C-:B---3--:R-:W-:Y:S02]  /*09a0*/  IMAD.WIDE R14, R15, 0x4, R4.reuse ;  /* 0x000000040f0e7825 */ /* 0x108fe400078e0204 */
[----:B------:R-:W2:Y:S02]  /*09b0*/  LDG.E R23, desc[UR4][R22.64] ;  /* 0x0000000416177981 */ /* 0x000ea4000c1e1900 */
[--C-:B----4-:R-:W-:Y:S02]  /*09c0*/  IMAD.WIDE R16, R18, 0x4, R4.reuse ;  /* 0x0000000412107825 */ /* 0x110fe400078e0204 */
[----:B------:R-:W2:Y:S02]  /*09d0*/  LDG.E R14, desc[UR4][R14.64] ;  /* 0x000000040e0e7981 */ /* 0x000ea4000c1e1900 */
[----:B------:R-:W-:-:S02]  /*09e0*/  IMAD.WIDE R18, R19, 0x4, R4 ;  /* 0x0000000413127825 */ /* 0x000fc400078e0204 */
[----:B------:R-:W3:Y:S02]  /*09f0*/  LDG.E R24, desc[UR4][R16.64] ;  /* 0x0000000410187981 */ /* 0x000ee4000c1e1900 */
[--C-:B------:R-:W-:Y:S02]  /*0a00*/  IMAD.WIDE R26, R27, 0x4, R4.reuse ;  /* 0x000000041b1a7825 */ /* 0x100fe400078e0204 */
[----:B------:R-:W3:Y:S02]  /*0a10*/  LDG.E R18, desc[UR4][R18.64] ;  /* 0x0000000412127981 */ /* 0x000ee4000c1e1900 */
[--C-:B------:R-:W-:Y:S02]  /*0a20*/  IMAD.WIDE R28, R29, 0x4, R4.reuse ;  /* 0x000000041d1c7825 */ /* 0x100fe400078e0204 */
[----:B------:R-:W4:Y:S02]  /*0a30*/  LDG.E R26, desc[UR4][R26.64] ;  /* 0x000000041a1a7981 */ /* 0x000f24000c1e1900 */
[----:B------:R-:W-:-:S02]  /*0a40*/  IMAD.WIDE R4, R25, 0x4, R4 ;  /* 0x0000000419047825 */ /* 0x000fc400078e0204 */
[----:B------:R-:W4:Y:S04]  /*0a50*/  LDG.E R28, desc[UR4][R28.64] ;  /* 0x000000041c1c7981 */ /* 0x000f28000c1e1900 */
[----:B------:R-:W4:Y:S01]  /*0a60*/  LDG.E R4, desc[UR4][R4.64] ;  /* 0x0000000404047981 */ /* 0x000f22000c1e1900 */
[----:B------:R-:W-:Y:S02]  /*0a70*/  IADD3 R6, PT, PT, R6, 0x8, RZ ;  /* 0x0000000806067810 */ /* 0x000fe40007ffe0ff */
[----:B--2---:R-:W-:-:S04]  /*0a80*/  IADD3 R23, PT, PT, R14, R20, R23 ;  /* 0x000000140e177210 */ /* 0x004fc80007ffe017 */
[----:B---3--:R-:W-:-:S04]  /*0a90*/  IADD3 R23, PT, PT, R18, R23, R24 ;  /* 0x0000001712177210 */ /* 0x008fc80007ffe018 */
[----:B----4-:R-:W-:-:S04]  /*0aa0*/  IADD3 R23, PT, PT, R28, R23, R26 ;  /* 0x000000171c177210 */ /* 0x010fc80007ffe01a */
[----:B------:R-:W-:-:S05]  /*0ab0*/  IADD3 R14, PT, PT, R4, R23, RZ ;  /* 0x00000017040e7210 */ /* 0x000fca0007ffe0ff */
[----:B------:R-:W-:-:S05]  /*0ac0*/  IMAD.SHL.U32 R14, R14, 0x2, RZ ;  /* 0x000000020e0e7824 */ /* 0x000fca00078e00ff */
[----:B------:R-:W-:-:S07]  /*0ad0*/  IADD3 R7, PT, PT, R7, 0x8, -R14 ;  /* 0x0000000807077810 */ /* 0x000fce0007ffe80e */
.L_x_68:
[----:B------:R-:W-:Y:S05]  /*0ae0*/  BSYNC.RECONVERGENT B2 ;  /* 0x0000000000027941 */ /* 0x000fea0003800200 */
.L_x_67:
        /* <DEDUP_REMOVED lines=12> */
[----:B------:R-:W4:Y:S01]  /*0bb0*/  LDG.E R23, desc[UR4][R18.64+0x4] ;  /* 0x0000040412177981 */ /* 0x000f22000c1e1900 */
[----:B0-----:R-:W-:-:S04]  /*0bc0*/  IMAD.WIDE R20, R21, 0x4, R4 ;  /* 0x0000000415147825 */ /* 0x001fc800078e0204 */
[--C-:B--2---:R-:W-:Y:S02]  /*0bd0*/  IMAD.WIDE R16, R17, 0x4, R4.reuse ;  /* 0x0000000411107825 */ /* 0x104fe400078e0204 */
[----:B------:R-:W2:Y:S02]  /*0be0*/  LDG.E R20, desc[UR4][R20.64] ;  /* 0x0000000414147981 */ /* 0x000ea4000c1e1900 */
[--C-:B---3--:R-:W-:Y:S02]  /*0bf0*/  IMAD.WIDE R14, R15, 0x4, R4.reuse ;  /* 0x000000040f0e7825 */ /* 0x108fe400078e0204 */
[----:B------:R-:W2:Y:S02]  /*0c00*/  LDG.E R17, desc[UR4][R16.64] ;  /* 0x0000000410117981 */ /* 0x000ea4000c1e1900 */
[----:B----4-:R-:W-:Y:S02]  /*0c10*/  IMAD.WIDE R4, R23, 0x4, R4 ;  /* 0x0000000417047825 */ /* 0x010fe400078e0204 */
[----:B------:R-:W2:Y:S04]  /*0c20*/  LDG.E R14, desc[UR4][R14.64] ;  /* 0x000000040e0e7981 */ /* 0x000ea8000c1e1900 */
[----:B------:R-:W3:Y:S01]  /*0c30*/  LDG.E R2, desc[UR4][R4.64] ;  /* 0x0000000404027981 */ /* 0x000ee2000c1e1900 */
[----:B------:R-:W-:-:S02]  /*0c40*/  IADD3 R6, PT, PT, R6, 0x4, RZ ;  /* 0x0000000406067810 */ /* 0x000fc40007ffe0ff */
[----:B--2---:R-:W-:-:S04]  /*0c50*/  IADD3 R23, PT, PT, R14, R20, R17 ;  /* 0x000000140e177210 */ /* 0x004fc80007ffe011 */
[----:B---3--:R-:W-:-:S05]  /*0c60*/  IADD3 R2, PT, PT, R2, R23, RZ ;  /* 0x0000001702027210 */ /* 0x008fca0007ffe0ff */
[----:B------:R-:W-:-:S05]  /*0c70*/  IMAD.SHL.U32 R2, R2, 0x2, RZ ;  /* 0x0000000202027824 */ /* 0x000fca00078e00ff */
[----:B------:R-:W-:-:S07]  /*0c80*/  IADD3 R7, PT, PT, R7, 0x4, -R2 ;  /* 0x0000000407077810 */ /* 0x000fce0007ffe802 */
.L_x_70:
[----:B------:R-:W-:Y:S05]  /*0c90*/  BSYNC.RECONVERGENT B2 ;  /* 0x0000000000027941 */ /* 0x000fea0003800200 */
.L_x_69:
[----:B------:R-:W-:Y:S05]  /*0ca0*/  @!P2 BRA `(.L_x_63) ;  /* 0x000000000038a947 */ /* 0x000fea0003800000 */
[----:B------:R-:W0:Y:S01]  /*0cb0*/  LDC.64 R4, c[0x0][0x3b8] ;  /* 0x0000ee00ff047b82 */ /* 0x000e220000000a00 */
[----:B-----5:R-:W-:Y:S01]  /*0cc0*/  IMAD.IADD R19, R3, 0x1, R6 ;  /* 0x0000000103137824 */ /* 0x020fe200078e0206 */
[----:B------:R-:W-:-:S06]  /*0cd0*/  IADD3 R0, PT, PT, -R0, RZ, RZ ;  /* 0x000000ff00007210 */ /* 0x000fcc0007ffe1ff */
[----:B------:R-:W1:Y:S02]  /*0ce0*/  LDC.64 R14, c[0x0][0x388] ;  /* 0x0000e200ff0e7b82 */ /* 0x000e640000000a00 */
.L_x_71:
[----:B0-----:R-:W-:-:S06]  /*0cf0*/  IMAD.WIDE R2, R19, 0x4, R4 ;  /* 0x0000000413027825 */ /* 0x001fcc00078e0204 */
[----:B------:R-:W1:Y:S01]  /*0d00*/  LDG.E R3, desc[UR4][R2.64] ;  /* 0x0000000402037981 */ /* 0x000e62000c1e1900 */
[----:B------:R-:W-:Y:S02]  /*0d10*/  VIADD R0, R0, 0x1 ;  /* 0x0000000100007836 */ /* 0x000fe40000000000 */
[----:B-1----:R-:W-:-:S06]  /*0d20*/  IMAD.WIDE R16, R3, 0x4, R14 ;  /* 0x0000000403107825 */ /* 0x002fcc00078e020e */
[----:B------:R-:W2:Y:S01]  /*0d30*/  LDG.E R16, desc[UR4][R16.64] ;  /* 0x0000000410107981 */ /* 0x000ea2000c1e1900 */
[----:B------:R-:W-:Y:S02]  /*0d40*/  ISETP.NE.AND P1, PT, R0, RZ, PT ;  /* 0x000000ff0000720c */ /* 0x000fe40003f25270 */
[----:B------:R-:W-:Y:S01]  /*0d50*/  IADD3 R19, PT, PT, R19, 0x1, RZ ;  /* 0x0000000113137810 */ /* 0x000fe20007ffe0ff */
[----:B--2---:R-:W-:-:S04]  /*0d60*/  IMAD R7, R16, -0x2, R7 ;  /* 0xfffffffe10077824 */ /* 0x004fc800078e0207 */
[----:B------:R-:W-:-:S06]  /*0d70*/  VIADD R7, R7, 0x1 ;  /* 0x0000000107077836 */ /* 0x000fcc0000000000 */
[----:B------:R-:W-:Y:S05]  /*0d80*/  @P1 BRA `(.L_x_71) ;  /* 0xfffffffc00d81947 */ /* 0x000fea000383ffff */
.L_x_63:
[----:B------:R-:W-:Y:S05]  /*0d90*/  BSYNC.RECONVERGENT B1 ;  /* 0x0000000000017941 */ /* 0x000fea0003800200 */
.L_x_62:
[----:B------:R-:W-:Y:S05]  /*0da0*/  @!P0 BRA `(.L_x_61) ;  /* 0x00000000006c8947 */ /* 0x000fea0003800000 */
[----:B------:R-:W0:Y:S01]  /*0db0*/  LDC.64 R14, c[0x0][0x3b8] ;  /* 0x0000ee00ff0e7b82 */ /* 0x000e220000000a00 */
[----:B------:R-:W-:Y:S01]  /*0dc0*/  IADD3 R23, PT, PT, R7, -0x1, RZ ;  /* 0xffffffff07177810 */ /* 0x000fe20007ffe0ff */
[----:B------:R-:W-:-:S06]  /*0dd0*/  IMAD.MOV.U32 R0, RZ, RZ, RZ ;  /* 0x000000ffff007224 */ /* 0x000fcc00078e00ff */
[----:B------:R-:W1:Y:S08]  /*0de0*/  LDC.64 R4, c[0x0][0x388] ;  /* 0x0000e200ff047b82 */ /* 0x000e700000000a00 */
[----:B-----5:R-:W2:Y:S02]  /*0df0*/  LDC.64 R2, c[0x0][0x380] ;  /* 0x0000e000ff027b82 */ /* 0x020ea40000000a00 */
.L_x_74:
[----:B------:R-:W3:Y:S02]  /*0e00*/  LDG.E R7, desc[UR4][R12.64] ;  /* 0x000000040c077981 */ /* 0x000ee4000c1e1900 */
[----:B---3--:R-:W-:-:S05]  /*0e10*/  IADD3 R7, PT, PT, R7, R0, RZ ;  /* 0x0000000007077210 */ /* 0x008fca0007ffe0ff */
[----:B0-----:R-:W-:-:S06]  /*0e20*/  IMAD.WIDE R6, R7, 0x4, R14 ;  /* 0x0000000407067825 */ /* 0x001fcc00078e020e */
[----:B------:R-:W1:Y:S02]  /*0e30*/  LDG.E R7, desc[UR4][R6.64] ;  /* 0x0000000406077981 */ /* 0x000e64000c1e1900 */
[----:B-1----:R-:W-:-:S06]  /*0e40*/  IMAD.WIDE R16, R7, 0x4, R4 ;  /* 0x0000000407107825 */ /* 0x002fcc00078e0204 */
[----:B------:R-:W3:Y:S01]  /*0e50*/  LDG.E R16, desc[UR4][R16.64] ;  /* 0x0000000410107981 */ /* 0x000ee2000c1e1900 */
[----:B------:R-:W-:Y:S01]  /*0e60*/  BSSY.RECONVERGENT B1, `(.L_x_72) ;  /* 0x000000a000017945 */ /* 0x000fe20003800200 */
[----:B------:R-:W-:Y:S02]  /*0e70*/  HFMA2 R21, -RZ, RZ, 0, 5.9604644775390625e-08 ;  /* 0x00000001ff157431 */ /* 0x000fe400000001ff */
[----:B--2---:R-:W-:-:S04]  /*0e80*/  IMAD.WIDE R18, R7, 0x4, R2 ;  /* 0x0000000407127825 */ /* 0x004fc800078e0202 */
[----:B---3--:R-:W-:-:S05]  /*0e90*/  IMAD R20, R16, 0x2, R23 ;  /* 0x0000000210147824 */ /* 0x008fca00078e0217 */
[----:B------:R-:W-:-:S13]  /*0ea0*/  ISETP.GE.AND P0, PT, R20, RZ, PT ;  /* 0x000000ff1400720c */ /* 0x000fda0003f06270 */
[----:B------:R-:W-:Y:S05]  /*0eb0*/  @!P0 BRA `(.L_x_73) ;  /* 0x0000000000108947 */ /* 0x000fea0003800000 */
[----:B------:R-:W-:Y:S01]  /*0ec0*/  ISETP.NE.AND P0, PT, R20, RZ, PT ;  /* 0x000000ff1400720c */ /* 0x000fe20003f05270 */
[----:B------:R-:W-:-:S12]  /*0ed0*/  IMAD.MOV.U32 R21, RZ, RZ, RZ ;  /* 0x000000ffff157224 */ /* 0x000fd800078e00ff */
[----:B------:R-:W-:Y:S05]  /*0ee0*/  @P0 BRA `(.L_x_73) ;  /* 0x0000000000040947 */ /* 0x000fea0003800000 */
[----:B------:R0:W5:Y:S02]  /*0ef0*/  LDG.E R21, desc[UR4][R10.64] ;  /* 0x000000040a157981 */ /* 0x000164000c1e1900 */
.L_x_73:
[----:B------:R-:W-:Y:S05]  /*0f00*/  BSYNC.RECONVERGENT B1 ;  /* 0x0000000000017941 */ /* 0x000fea0003800200 */
.L_x_72:
[----:B-----5:R3:W-:Y:S04]  /*0f10*/  STG.E desc[UR4][R18.64], R21 ;  /* 0x0000001512007986 */ /* 0x0207e8000c101904 */
[----:B------:R-:W2:Y:S01]  /*0f20*/  LDG.E R7, desc[UR4][R8.64] ;  /* 0x0000000408077981 */ /* 0x000ea2000c1e1900 */
[----:B------:R-:W-:-:S04]  /*0f30*/  IADD3 R0, PT, PT, R0, 0x1, RZ ;  /* 0x0000000100007810 */ /* 0x000fc80007ffe0ff */
[----:B--2---:R-:W-:-:S13]  /*0f40*/  ISETP.GE.AND P0, PT, R0, R7, PT ;  /* 0x000000070000720c */ /* 0x004fda0003f06270 */
[----:B---3--:R-:W-:Y:S05]  /*0f50*/  @!P0 BRA `(.L_x_74) ;  /* 0xfffffffc00a88947 */ /* 0x008fea000383ffff */
.L_x_61:
[----:B------:R-:W-:Y:S05]  /*0f60*/  BSYNC.RECONVERGENT B0 ;  /* 0x0000000000007941 */ /* 0x000fea0003800200 */
.L_x_56:
[----:B-----5:R-:W1:Y:S01]  /*0f70*/  S2R R3, SR_TID.X ;  /* 0x0000000000037919 */ /* 0x020e620000002100 */
[----:B------:R-:W1:Y:S01]  /*0f80*/  S2UR UR7, SR_CTAID.X ;  /* 0x00000000000779c3 */ /* 0x000e620000002500 */
[----:B------:R-:W2:Y:S01]  /*0f90*/  LDCU UR6, c[0x0][0x3c0] ;  /* 0x00007800ff0677ac */ /* 0x000ea20008000800 */
[----:B------:R-:W-:Y:S06]  /*0fa0*/  BSSY.RECONVERGENT B1, `(.L_x_75) ;  /* 0x000007d000017945 */ /* 0x000fec0003800200 */
[----:B------:R-:W1:Y:S02]  /*0fb0*/  LDC R2, c[0x0][0x360] ;  /* 0x0000d800ff027b82 */ /* 0x000e640000000800 */
[----:B-1----:R-:W-:-:S06]  /*0fc0*/  IMAD R2, R2, UR7, R3 ;  /* 0x0000000702027c24 */ /* 0x002fcc000f8e0203 */
[----:B------:R-:W-:Y:S01]  /*0fd0*/  BAR.SYNC.DEFER_BLOCKING 0x0 ;  /* 0x0000000000007b1d */ /* 0x000fe20000010000 */
[----:B--2---:R-:W-:-:S13]  /*0fe0*/  ISETP.GE.AND P0, PT, R2, UR6, PT ;  /* 0x0000000602007c0c */ /* 0x004fda000bf06270 */
[----:B------:R-:W-:Y:S05]  /*0ff0*/  @P0 BRA `(.L_x_76) ;  /* 0x0000000400dc0947 */ /* 0x000fea0003800000 */
[----:B------:R-:W1:Y:S08]  /*1000*/  LDC.64 R4, c[0x0][0x398] ;  /* 0x0000e600ff047b82 */ /* 0x000e700000000a00 */
[----:B------:R-:W2:Y:S01]  /*1010*/  LDC.64 R6, c[0x0][0x3c8] ;  /* 0x0000f200ff067b82 */ /* 0x000ea20000000a00 */
[----:B-1----:R-:W-:-:S05]  /*1020*/  IMAD.WIDE R4, R2, 0x4, R4 ;  /* 0x0000000402047825 */ /* 0x002fca00078e0204 */
[----:B------:R-:W3:Y:S01]  /*1030*/  LDG.E R24, desc[UR4][R4.64] ;  /* 0x0000000404187981 */ /* 0x000ee2000c1e1900 */
[----:B------:R-:W-:Y:S01]  /*1040*/  BSSY.RECONVERGENT B0, `(.L_x_77) ;  /* 0x0000062000007945 */ /* 0x000fe20003800200 */
[----:B------:R-:W-:Y:S02]  /*1050*/  IMAD.MOV.U32 R0, RZ, RZ, RZ ;  /* 0x000000ffff007224 */ /* 0x000fe400078e00ff */
[----:B--2---:R-:W-:Y:S01]  /*1060*/  IMAD.WIDE R6, R2, 0x4, R6 ;  /* 0x0000000402067825 */ /* 0x004fe200078e0206 */
[----:B---3--:R-:W-:-:S13]  /*1070*/  ISETP.GE.AND P0, PT, R24, 0x1, PT ;  /* 0x000000011800780c */ /* 0x008fda0003f06270 */
[----:B------:R-:W-:Y:S05]  /*1080*/  @!P0 BRA `(.L_x_78) ;  /* 0x0000000400748947 */ /* 0x000fea0003800000 */
[----:B------:R1:W5:Y:S01]  /*1090*/  LDG.E R3, desc[UR4][R6.64] ;  /* 0x0000000406037981 */ /* 0x000362000c1e1900 */
[C---:B------:R-:W-:Y:S01]  /*10a0*/  ISETP.GE.U32.AND P0, PT, R24.reuse, 0x10, PT ;  /* 0x000000101800780c */ /* 0x040fe20003f06070 */
[----:B------:R-:W-:Y:S01]  /*10b0*/  BSSY.RECONVERGENT B2, `(.L_x_79) ;  /* 0x0000027000027945 */ /* 0x000fe20003800200 */
[----:B------:R-:W-:Y:S01]  /*10c0*/  LOP3.LUT P1, R12, R24, 0xf, RZ, 0xc0, !PT ;  /* 0x0000000f180c7812 */ /* 0x000fe2000782c0ff */
[----:B0-----:R-:W-:Y:S01]  /*10d0*/  IMAD.MOV.U32 R10, RZ, RZ, RZ ;  /* 0x000000ffff0a7224 */ /* 0x001fe200078e00ff */
[----:B------:R-:W-:-:S09]  /*10e0*/  MOV R0, RZ ;  /* 0x000000ff00007202 */ /* 0x000fd20000000f00 */
[----:B-1----:R-:W-:Y:S05]  /*10f0*/  @!P0 BRA `(.L_x_80) ;  /* 0x0000000000888947 */ /* 0x002fea0003800000 */
[----:B------:R-:W-:Y:S01]  /*1100*/  LOP3.LUT R10, R24, 0x7ffffff0, RZ, 0xc0, !PT ;  /* 0x7ffffff0180a7812 */ /* 0x000fe200078ec0ff */
[----:B------:R-:W-:Y:S02]  /*1110*/  HFMA2 R0, -RZ, RZ, 0, 0 ;  /* 0x00000000ff007431 */ /* 0x000fe400000001ff */
[----:B-----5:R-:W-:Y:S01]  /*1120*/  IMAD.MOV.U32 R13, RZ, RZ, R3 ;  /* 0x000000ffff0d7224 */ /* 0x020fe200078e0003 */
[----:B------:R-:W-:-:S07]  /*1130*/  IADD3 R11, PT, PT, -R10, RZ, RZ ;  /* 0x000000ff0a0b7210 */ /* 0x000fce0007ffe1ff */
.L_x_81:
[----:B------:R-:W0:Y:S02]  /*1140*/  LDC.64 R8, c[0x0][0x380] ;  /* 0x0000e000ff087b82 */ /* 0x000e240000000a00 */
[----:B0-----:R-:W-:-:S05]  /*1150*/  IMAD.WIDE R8, R13, 0x4, R8 ;  /* 0x000000040d087825 */ /* 0x001fca00078e0208 */
[----:B------:R-:W2:Y:S04]  /*1160*/  LDG.E R21, desc[UR4][R8.64] ;  /* 0x0000000408157981 */ /* 0x000ea8000c1e1900 */
[----:B------:R-:W2:Y:S04]  /*1170*/  LDG.E R20, desc[UR4][R8.64+0x4] ;  /* 0x0000040408147981 */ /* 0x000ea8000c1e1900 */
[----:B------:R-:W3:Y:S04]  /*1180*/  LDG.E R23, desc[UR4][R8.64+0x8] ;  /* 0x0000080408177981 */ /* 0x000ee8000c1e1900 */
[----:B------:R-:W3:Y:S04]  /*1190*/  LDG.E R22, desc[UR4][R8.64+0xc] ;  /* 0x00000c0408167981 */ /* 0x000ee8000c1e1900 */
[----:B------:R-:W4:Y:S04]  /*11a0*/  LDG.E R14, desc[UR4][R8.64+0x10] ;  /* 0x00001004080e7981 */ /* 0x000f28000c1e1900 */
[----:B------:R-:W4:Y:S04]  /*11b0*/  LDG.E R15, desc[UR4][R8.64+0x14] ;  /* 0x00001404080f7981 */ /* 0x000f28000c1e1900 */
[----:B------:R-:W5:Y:S04]  /*11c0*/  LDG.E R16, desc[UR4][R8.64+0x18] ;  /* 0x0000180408107981 */ /* 0x000f68000c1e1900 */
[----:B------:R-:W5:Y:S04]  /*11d0*/  LDG.E R17, desc[UR4][R8.64+0x1c] ;  /* 0x00001c0408117981 */ /* 0x000f68000c1e1900 */
[----:B------:R-:W5:Y:S04]  /*11e0*/  LDG.E R18, desc[UR4][R8.64+0x20] ;  /* 0x0000200408127981 */ /* 0x000f68000c1e1900 */
[----:B------:R-:W5:Y:S04]  /*11f0*/  LDG.E R19, desc[UR4][R8.64+0x24] ;  /* 0x0000240408137981 */ /* 0x000f68000c1e1900 */
[----:B------:R-:W5:Y:S01]  /*1200*/  LDG.E R26, desc[UR4][R8.64+0x3c] ;  /* 0x00003c04081a7981 */ /* 0x000f62000c1e1900 */
[----:B--2---:R-:W-:-:S03]  /*1210*/  LOP3.LUT R20, R20, R21, R0, 0x96, !PT ;  /* 0x0000001514147212 */ /* 0x004fc600078e9600 */
[----:B------:R-:W2:Y:S04]  /*1220*/  LDG.E R21, desc[UR4][R8.64+0x28] ;  /* 0x0000280408157981 */ /* 0x000ea8000c1e1900 */
[----:B------:R-:W2:Y:S01]  /*1230*/  LDG.E R0, desc[UR4][R8.64+0x2c] ;  /* 0x00002c0408007981 */ /* 0x000ea2000c1e1900 */
[----:B---3--:R-:W-:-:S03]  /*1240*/  LOP3.LUT R25, R22, R23, R20, 0x96, !PT ;  /* 0x0000001716197212 */ /* 0x008fc600078e9614 */
[----:B------:R-:W3:Y:S04]  /*1250*/  LDG.E R23, desc[UR4][R8.64+0x30] ;  /* 0x0000300408177981 */ /* 0x000ee8000c1e1900 */
[----:B------:R-:W3:Y:S04]  /*1260*/  LDG.E R22, desc[UR4][R8.64+0x34] ;  /* 0x0000340408167981 */ /* 0x000ee8000c1e1900 */
[----:B------:R-:W3:Y:S01]  /*1270*/  LDG.E R20, desc[UR4][R8.64+0x38] ;  /* 0x0000380408147981 */ /* 0x000ee2000c1e1900 */
[----:B----4-:R-:W-:Y:S01]  /*1280*/  LOP3.LUT R14, R15, R14, R25, 0x96, !PT ;  /* 0x0000000e0f0e7212 */ /* 0x010fe200078e9619 */
[----:B------:R-:W-:-:S03]  /*1290*/  VIADD R11, R11, 0x10 ;  /* 0x000000100b0b7836 */ /* 0x000fc60000000000 */
[----:B-----5:R-:W-:Y:S02]  /*12a0*/  LOP3.LUT R14, R17, R16, R14, 0x96, !PT ;  /* 0x00000010110e7212 */ /* 0x020fe400078e960e */
[----:B------:R-:W-:Y:S02]  /*12b0*/  ISETP.NE.AND P0, PT, R11, RZ, PT ;  /* 0x000000ff0b00720c */ /* 0x000fe40003f05270 */
[----:B------:R-:W-:Y:S02]  /*12c0*/  LOP3.LUT R14, R19, R18, R14, 0x96, !PT ;  /* 0x00000012130e7212 */ /* 0x000fe400078e960e */
[----:B------:R-:W-:Y:S02]  /*12d0*/  IADD3 R13, PT, PT, R13, 0x10, RZ ;  /* 0x000000100d0d7810 */ /* 0x000fe40007ffe0ff */
[----:B--2---:R-:W-:-:S04]  /*12e0*/  LOP3.LUT R0, R0, R21, R14, 0x96, !PT ;  /* 0x0000001500007212 */ /* 0x004fc800078e960e */
[----:B---3--:R-:W-:-:S04]  /*12f0*/  LOP3.LUT R23, R22, R23, R0, 0x96, !PT ;  /* 0x0000001716177212 */ /* 0x008fc800078e9600 */
[----:B------:R-:W-:Y:S01]  /*1300*/  LOP3.LUT R0, R26, R20, R23, 0x96, !PT ;  /* 0x000000141a007212 */ /* 0x000fe200078e9617 */
[----:B------:R-:W-:Y:S06]  /*1310*/  @P0 BRA `(.L_x_81) ;  /* 0xfffffffc00880947 */ /* 0x000fec000383ffff */
.L_x_80:
[----:B------:R-:W-:Y:S05]  /*1320*/  BSYNC.RECONVERGENT B2 ;  /* 0x0000000000027941 */ /* 0x000fea0003800200 */
.L_x_79:
        /* <DEDUP_REMOVED lines=10> */
[----:B------:R-:W2:Y:S04]  /*13d0*/  LDG.E R12, desc[UR4][R8.64+0x4] ;  /* 0x00000404080c7981 */ /* 0x000ea8000c1e1900 */
[----:B------:R-:W2:Y:S04]  /*13e0*/  LDG.E R13, desc[UR4][R8.64+0x8] ;  /* 0x00000804080d7981 */ /* 0x000ea8000c1e1900 */
[----:B------:R-:W3:Y:S04]  /*13f0*/  LDG.E R14, desc[UR4][R8.64+0xc] ;  /* 0x00000c04080e7981 */ /* 0x000ee8000c1e1900 */
[----:B------:R-:W3:Y:S04]  /*1400*/  LDG.E R15, desc[UR4][R8.64+0x10] ;  /* 0x00001004080f7981 */ /* 0x000ee8000c1e1900 */
[----:B------:R-:W4:Y:S04]  /*1410*/  LDG.E R16, desc[UR4][R8.64+0x14] ;  /* 0x0000140408107981 */ /* 0x000f28000c1e1900 */
[----:B------:R-:W4:Y:S04]  /*1420*/  LDG.E R17, desc[UR4][R8.64+0x18] ;  /* 0x0000180408117981 */ /* 0x000f28000c1e1900 */
[----:B------:R-:W4:Y:S01]  /*1430*/  LDG.E R18, desc[UR4][R8.64+0x1c] ;  /* 0x00001c0408127981 */ /* 0x000f22000c1e1900 */
[----:B------:R-:W-:-:S02]  /*1440*/  IADD3 R10, PT, PT, R10, 0x8, RZ ;  /* 0x000000080a0a7810 */ /* 0x000fc40007ffe0ff */
[----:B--2---:R-:W-:-:S04]  /*1450*/  LOP3.LUT R11, R13, R11, R12, 0x96, !PT ;  /* 0x0000000b0d0b7212 */ /* 0x004fc800078e960c */
[----:B---3--:R-:W-:-:S04]  /*1460*/  LOP3.LUT R11, R15, R11, R14, 0x96, !PT ;  /* 0x0000000b0f0b7212 */ /* 0x008fc800078e960e */
[----:B----4-:R-:W-:-:S04]  /*1470*/  LOP3.LUT R11, R17, R11, R16, 0x96, !PT ;  /* 0x0000000b110b7212 */ /* 0x010fc800078e9610 */
[----:B------:R-:W-:-:S07]  /*1480*/  LOP3.LUT R0, R0, R11, R18, 0x96, !PT ;  /* 0x0000000b00007212 */ /* 0x000fce00078e9612 */
.L_x_83:
[----:B------:R-:W-:Y:S05]  /*1490*/  BSYNC.RECONVERGENT B2 ;  /* 0x0000000000027941 */ /* 0x000fea0003800200 */
.L_x_82:
        /* <DEDUP_REMOVED lines=12> */
[----:B------:R-:W3:Y:S01]  /*1560*/  LDG.E R15, desc[UR4][R8.64+0xc] ;  /* 0x00000c04080f7981 */ /* 0x000ee2000c1e1900 */
[----:B------:R-:W-:-:S02]  /*1570*/  IADD3 R10, PT, PT, R10, 0x4, RZ ;  /* 0x000000040a0a7810 */ /* 0x000fc40007ffe0ff */
[----:B--2---:R-:W-:-:S04]  /*1580*/  LOP3.LUT R13, R14, R12, R13, 0x96, !PT ;  /* 0x0000000c0e0d7212 */ /* 0x004fc800078e960d */
[----:B---3--:R-:W-:-:S07]  /*1590*/  LOP3.LUT R0, R0, R13, R15, 0x96, !PT ;  /* 0x0000000d00007212 */ /* 0x008fce00078e960f */
.L_x_85:
[----:B------:R-:W-:Y:S05]  /*15a0*/  BSYNC.RECONVERGENT B2 ;  /* 0x0000000000027941 */ /* 0x000fea0003800200 */
.L_x_84:
[----:B------:R-:W-:Y:S05]  /*15b0*/  @!P1 BRA `(.L_x_78) ;  /* 0x0000000000289947 */ /* 0x000fea0003800000 */
[----:B------:R-:W0:Y:S01]  /*15c0*/  LDC.64 R12, c[0x0][0x380] ;  /* 0x0000e000ff0c7b82 */ /* 0x000e220000000a00 */
[----:B-----5:R-:W-:Y:S01]  /*15d0*/  IMAD.IADD R3, R3, 0x1, R10 ;  /* 0x0000000103037824 */ /* 0x020fe200078e020a */
[----:B------:R-:W-:-:S07]  /*15e0*/  IADD3 R11, PT, PT, -R11, RZ, RZ ;  /* 0x000000ff0b0b7210 */ /* 0x000fce0007ffe1ff */
.L_x_86:
[----:B0-----:R-:W-:-:S06]  /*15f0*/  IMAD.WIDE R8, R3, 0x4, R12 ;  /* 0x0000000403087825 */ /* 0x001fcc00078e020c */
[----:B------:R-:W2:Y:S01]  /*1600*/  LDG.E R9, desc[UR4][R8.64] ;  /* 0x0000000408097981 */ /* 0x000ea2000c1e1900 */
[----:B------:R-:W-:Y:S01]  /*1610*/  VIADD R11, R11, 0x1 ;  /* 0x000000010b0b7836 */ /* 0x000fe20000000000 */
[----:B------:R-:W-:-:S04]  /*1620*/  IADD3 R3, PT, PT, R3, 0x1, RZ ;  /* 0x0000000103037810 */ /* 0x000fc80007ffe0ff */
[----:B------:R-:W-:Y:S02]  /*1630*/  ISETP.NE.AND P0, PT, R11, RZ, PT ;  /* 0x000000ff0b00720c */ /* 0x000fe40003f05270 */
[----:B--2---:R-:W-:-:S11]  /*1640*/  LOP3.LUT R0, R9, R0, RZ, 0x3c, !PT ;  /* 0x0000000009007212 */ /* 0x004fd600078e3cff */
[----:B------:R-:W-:Y:S05]  /*1650*/  @P0 BRA `(.L_x_86) ;  /* 0xfffffffc00e40947 */ /* 0x000fea000383ffff */
.L_x_78:
[----:B------:R-:W-:Y:S05]  /*1660*/  BSYNC.RECONVERGENT B0 ;  /* 0x0000000000007941 */ /* 0x000fea0003800200 */
.L_x_77:
[----:B------:R-:W-:-:S13]  /*1670*/  ISETP.GE.AND P0, PT, R24, 0x1, PT ;  /* 0x000000011800780c */ /* 0x000fda0003f06270 */
[----:B------:R-:W-:Y:S05]  /*1680*/  @!P0 BRA `(.L_x_76) ;  /* 0x0000000000388947 */ /* 0x000fea0003800000 */
[----:B-----5:R-:W-:-:S07]  /*1690*/  IMAD.MOV.U32 R3, RZ, RZ, RZ ;  /* 0x000000ffff037224 */ /* 0x020fce00078e00ff */
.L_x_87:
[----:B0-----:R-:W2:Y:S01]  /*16a0*/  LDG.E R10, desc[UR4][R6.64] ;  /* 0x00000004060a7981 */ /* 0x001ea2000c1e1900 */
[----:B------:R-:W0:Y:S01]  /*16b0*/  LDC.64 R8, c[0x0][0x380] ;  /* 0x0000e000ff087b82 */ /* 0x000e220000000a00 */
[----:B--2---:R-:W-:-:S07]  /*16c0*/  IADD3 R13, PT, PT, R10, R3, RZ ;  /* 0x000000030a0d7210 */ /* 0x004fce0007ffe0ff */
[----:B------:R-:W1:Y:S01]  /*16d0*/  LDC.64 R10, c[0x0][0x388] ;  /* 0x0000e200ff0a7b82 */ /* 0x000e620000000a00 */
[----:B0-----:R-:W-:-:S06]  /*16e0*/  IMAD.WIDE R8, R13, 0x4, R8 ;  /* 0x000000040d087825 */ /* 0x001fcc00078e0208 */
[----:B------:R-:W2:Y:S01]  /*16f0*/  LDG.E R9, desc[UR4][R8.64] ;  /* 0x0000000408097981 */ /* 0x000ea2000c1e1900 */
[----:B-1----:R-:W-:Y:S01]  /*1700*/  IMAD.WIDE R10, R13, 0x4, R10 ;  /* 0x000000040d0a7825 */ /* 0x002fe200078e020a */
[----:B--2---:R-:W-:-:S05]  /*1710*/  LOP3.LUT R13, R9, R0, RZ, 0x3c, !PT ;  /* 0x00000000090d7212 */ /* 0x004fca00078e3cff */
[----:B------:R1:W-:Y:S04]  /*1720*/  STG.E desc[UR4][R10.64], R13 ;  /* 0x0000000d0a007986 */ /* 0x0003e8000c101904 */
[----:B------:R-:W2:Y:S01]  /*1730*/  LDG.E R12, desc[UR4][R4.64] ;  /* 0x00000004040c7981 */ /* 0x000ea2000c1e1900 */
[----:B------:R-:W-:-:S05]  /*1740*/  VIADD R3, R3, 0x1 ;  /* 0x0000000103037836 */ /* 0x000fca0000000000 */
[----:B--2---:R-:W-:-:S13]  /*1750*/  ISETP.GE.AND P0, PT, R3, R12, PT ;  /* 0x0000000c0300720c */ /* 0x004fda0003f06270 */
[----:B-1----:R-:W-:Y:S05]  /*1760*/  @!P0 BRA `(.L_x_87) ;  /* 0xfffffffc00cc8947 */ /* 0x002fea000383ffff */
.L_x_76:
[----:B------:R-:W-:Y:S05]  /*1770*/  BSYNC.RECONVERGENT B1 ;  /* 0x0000000000017941 */ /* 0x000fea0003800200 */
.L_x_75:
[----:B------:R-:W1:Y:S01]  /*1780*/  LDCU UR6, c[0x0][0x3c4] ;  /* 0x00007880ff0677ac */ /* 0x000e620008000800 */
[----:B------:R-:W-:Y:S01]  /*1790*/  BSSY.RECONVERGENT B1, `(.L_x_88) ;  /* 0x00000bf000017945 */ /* 0x000fe20003800200 */
[----:B------:R-:W-:Y:S01]  /*17a0*/  BAR.SYNC.DEFER_BLOCKING 0x0 ;  /* 0x0000000000007b1d */ /* 0x000fe20000010000 */
[----:B-1----:R-:W-:-:S13]  /*17b0*/  ISETP.GE.AND P0, PT, R2, UR6, PT ;  /* 0x0000000602007c0c */ /* 0x002fda000bf06270 */
[----:B------:R-:W-:Y:S05]  /*17c0*/  @P0 BRA `(.L_x_89) ;  /* 0x0000000800ec0947 */ /* 0x000fea0003800000 */
[----:B------:R-:W1:Y:S08]  /*17d0*/  LDC.64 R8, c[0x0][0x3a0] ;  /* 0x0000e800ff087b82 */ /* 0x000e700000000a00 */
[----:B------:R-:W2:Y:S01]  /*17e0*/  LDC.64 R6, c[0x0][0x3b0] ;  /* 0x0000ec00ff067b82 */ /* 0x000ea20000000a00 */
[----:B-1----:R-:W-:-:S05]  /*17f0*/  IMAD.WIDE R8, R2, 0x4, R8 ;  /* 0x0000000402087825 */ /* 0x002fca00078e0208 */
[----:B------:R-:W3:Y:S01]  /*1800*/  LDG.E R0, desc[UR4][R8.64] ;  /* 0x0000000408007981 */ /* 0x000ee2000c1e1900 */
[----:B--2---:R-:W-:-:S05]  /*1810*/  IMAD.WIDE R6, R2, 0x4, R6 ;  /* 0x0000000402067825 */ /* 0x004fca00078e0206 */
[----:B-----5:R-:W0:Y:S01]  /*1820*/  LDG.E R3, desc[UR4][R6.64] ;  /* 0x0000000406037981 */ /* 0x020e22000c1e1900 */
[----:B------:R-:W-:Y:S01]  /*1830*/  MOV R4, 0x1 ;  /* 0x0000000100047802 */ /* 0x000fe20000000f00 */
[----:B------:R-:W-:Y:S01]  /*1840*/  BSSY.RECONVERGENT B0, `(.L_x_90) ;  /* 0x00000a9000007945 */ /* 0x000fe20003800200 */
[----:B---3--:R-:W-:-:S03]  /*1850*/  ISETP.GE.AND P0, PT, R0, 0x1, PT ;  /* 0x000000010000780c */ /* 0x008fc60003f06270 */
[----:B0-----:R-:W-:-:S10]  /*1860*/  IMAD R10, R3, -0x2, R4 ;  /* 0xfffffffe030a7824 */ /* 0x001fd400078e0204 */
[----:B------:R-:W-:Y:S05]  /*1870*/  @!P0 BRA `(.L_x_91) ;  /* 0x0000000800948947 */ /* 0x000fea0003800000 */
[----:B------:R-:W0:Y:S02]  /*1880*/  LDC.64 R12, c[0x0][0x3d0] ;  /* 0x0000f400ff0c7b82 */ /* 0x000e240000000a00 */
[----:B0-----:R-:W-:-:S05]  /*1890*/  IMAD.WIDE R12, R2, 0x4, R12 ;  /* 0x00000004020c7825 */ /* 0x001fca00078e020c */
[----:B------:R0:W5:Y:S01]  /*18a0*/  LDG.E R6, desc[UR4][R12.64] ;  /* 0x000000040c067981 */ /* 0x000162000c1e1900 */
[C---:B------:R-:W-:Y:S01]  /*18b0*/  ISETP.GE.U32.AND P1, PT, R0.reuse, 0x10, PT ;  /* 0x000000100000780c */ /* 0x040fe20003f26070 */
[----:B------:R-:W-:Y:S01]  /*18c0*/  BSSY.RECONVERGENT B2, `(.L_x_92) ;  /* 0x000004b000027945 */ /* 0x000fe20003800200 */
[----:B------:R-:W-:Y:S01]  /*18d0*/  LOP3.LUT R7, R0, 0xf, RZ, 0xc0, !PT ;  /* 0x0000000f00077812 */ /* 0x000fe200078ec0ff */
[----:B------:R-:W-:-:S03]  /*18e0*/  IMAD.MOV.U32 R9, RZ, RZ, RZ ;  /* 0x000000ffff097224 */ /* 0x000fc600078e00ff */
[----:B------:R-:W-:-:S07]  /*18f0*/  ISETP.NE.AND P0, PT, R7, RZ, PT ;  /* 0x000000ff0700720c */ /* 0x000fce0003f05270 */
[----:B0-----:R-:W-:Y:S06]  /*1900*/  @!P1 BRA `(.L_x_93) ;  /* 0x0000000400189947 */ /* 0x001fec0003800000 */
[----:B------:R-:W0:Y:S01]  /*1910*/  LDC.64 R12, c[0x0][0x3b8] ;  /* 0x0000ee00ff0c7b82 */ /* 0x000e220000000a00 */
[----:B------:R-:W-:Y:S02]  /*1920*/  LOP3.LUT R9, R0, 0x7ffffff0, RZ, 0xc0, !PT ;  /* 0x7ffffff000097812 */ /* 0x000fe400078ec0ff */
[----:B-----5:R-:W-:-:S03]  /*1930*/  MOV R8, R6 ;  /* 0x0000000600087202 */ /* 0x020fc60000000f00 */
[----:B------:R-:W-:Y:S01]  /*1940*/  IMAD.MOV R5, RZ, RZ, -R9 ;  /* 0x000000ffff057224 */ /* 0x000fe200078e0a09 */
[----:B0-----:R-:W-:-:S04]  /*1950*/  IADD3 R12, P1, PT, R12, 0x20, RZ ;  /* 0x000000200c0c7810 */ /* 0x001fc80007f3e0ff */
[----:B------:R-:W-:-:S09]  /*1960*/  IADD3.X R13, PT, PT, RZ, R13, RZ, P1, !PT ;  /* 0x0000000dff0d7210 */ /* 0x000fd20000ffe4ff */
.L_x_94:
[----:B------:R-:W-:Y:S01]  /*1970*/  IMAD.WIDE R28, R8, 0x4, R12 ;  /* 0x00000004081c7825 */ /* 0x000fe200078e020c */
[----:B------:R-:W0:Y:S04]  /*1980*/  LDC.64 R14, c[0x0][0x388] ;  /* 0x0000e200ff0e7b82 */ /* 0x000e280000000a00 */
[----:B------:R-:W0:Y:S04]  /*1990*/  LDG.E R21, desc[UR4][R28.64+-0x20] ;  /* 0xffffe0041c157981 */ /* 0x000e28000c1e1900 */
[----:B------:R-:W2:Y:S04]  /*19a0*/  LDG.E R25, desc[UR4][R28.64+-0x18] ;  /* 0xffffe8041c197981 */ /* 0x000ea8000c1e1900 */
[----:B------:R-:W3:Y:S04]  /*19b0*/  LDG.E R23, desc[UR4][R28.64+-0x14] ;  /* 0xffffec041c177981 */ /* 0x000ee8000c1e1900 */
[----:B------:R-:W4:Y:S04]  /*19c0*/  LDG.E R19, desc[UR4][R28.64+-0x10] ;  /* 0xfffff0041c137981 */ /* 0x000f28000c1e1900 */
[----:B------:R-:W5:Y:S04]  /*19d0*/  LDG.E R17, desc[UR4][R28.64+-0xc] ;  /* 0xfffff4041c117981 */ /* 0x000f68000c1e1900 */
[----:B------:R-:W5:Y:S04]  /*19e0*/  LDG.E R27, desc[UR4][R28.64+-0x8] ;  /* 0xfffff8041c1b7981 */ /* 0x000f68000c1e1900 */
[----:B------:R-:W5:Y:S01]  /*19f0*/  LDG.E R11, desc[UR4][R28.64+-0x4] ;  /* 0xfffffc041c0b7981 */ /* 0x000f62000c1e1900 */
[----:B0-----:R-:W-:-:S04]  /*1a00*/  IMAD.WIDE R20, R21, 0x4, R14 ;  /* 0x0000000415147825 */ /* 0x001fc800078e020e */
[--C-:B--2---:R-:W-:Y:S02]  /*1a10*/  IMAD.WIDE R24, R25, 0x4, R14.reuse ;  /* 0x0000000419187825 */ /* 0x104fe400078e020e */
[----:B------:R-:W2:Y:S02]  /*1a20*/  LDG.E R20, desc[UR4][R20.64] ;  /* 0x0000000414147981 */ /* 0x000ea4000c1e1900 */
[--C-:B---3--:R-:W-:Y:S02]  /*1a30*/  IMAD.WIDE R22, R23, 0x4, R14.reuse ;  /* 0x0000000417167825 */ /* 0x108fe400078e020e */
[----:B------:R-:W2:Y:S02]  /*1a40*/  LDG.E R24, desc[UR4][R24.64] ;  /* 0x0000000418187981 */ /* 0x000ea4000c1e1900 */
[--C-:B----4-:R-:W-:Y:S02]  /*1a50*/  IMAD.WIDE R18, R19, 0x4, R14.reuse ;  /* 0x0000000413127825 */ /* 0x110fe400078e020e */
[----:B------:R-:W2:Y:S02]  /*1a60*/  LDG.E R23, desc[UR4][R22.64] ;  /* 0x0000000416177981 */ /* 0x000ea4000c1e1900 */
[----:B-----5:R-:W-:-:S02]  /*1a70*/  IMAD.WIDE R16, R17, 0x4, R14 ;  /* 0x0000000411107825 */ /* 0x020fc400078e020e */
[----:B------:R-:W3:Y:S04]  /*1a80*/  LDG.E R18, desc[UR4][R18.64] ;  /* 0x0000000412127981 */ /* 0x000ee8000c1e1900 */
[----:B------:R0:W3:Y:S01]  /*1a90*/  LDG.E R21, desc[UR4][R16.64] ;  /* 0x0000000410157981 */ /* 0x0000e2000c1e1900 */
[----:B------:R-:W-:-:S03]  /*1aa0*/  IMAD.WIDE R26, R27, 0x4, R14 ;  /* 0x000000041b1a7825 */ /* 0x000fc600078e020e */
[----:B------:R-:W4:Y:S04]  /*1ab0*/  LDG.E R25, desc[UR4][R28.64] ;  /* 0x000000041c197981 */ /* 0x000f28000c1e1900 */
[----:B------:R-:W5:Y:S01]  /*1ac0*/  LDG.E R19, desc[UR4][R28.64+0x4] ;  /* 0x000004041c137981 */ /* 0x000f62000c1e1900 */
[----:B0-----:R-:W-:-:S03]  /*1ad0*/  IMAD.WIDE R16, R11, 0x4, R14 ;  /* 0x000000040b107825 */ /* 0x001fc600078e020e */
[----:B------:R-:W5:Y:S04]  /*1ae0*/  LDG.E R11, desc[UR4][R26.64] ;  /* 0x000000041a0b7981 */ /* 0x000f68000c1e1900 */
[----:B------:R-:W5:Y:S04]  /*1af0*/  LDG.E R22, desc[UR4][R16.64] ;  /* 0x0000000410167981 */ /* 0x000f68000c1e1900 */
[----:B------:R-:W5:Y:S04]  /*1b00*/  LDG.E R27, desc[UR4][R28.64+0x8] ;  /* 0x000008041c1b7981 */ /* 0x000f68000c1e1900 */
[----:B------:R-:W5:Y:S04]  /*1b10*/  LDG.E R16, desc[UR4][R28.64+0x10] ;  /* 0x000010041c107981 */ /* 0x000f68000c1e1900 */
[----:B------:R-:W5:Y:S01]  /*1b20*/  LDG.E R17, desc[UR4][R28.64+0x18] ;  /* 0x000018041c117981 */ /* 0x000f62000c1e1900 */
[----:B--2---:R-:W-:-:S03]  /*1b30*/  IADD3 R23, PT, PT, R23, R20, R24 ;  /* 0x0000001417177210 */ /* 0x004fc60007ffe018 */
[----:B------:R-:W2:Y:S01]  /*1b40*/  LDG.E R20, desc[UR4][R28.64+0xc] ;  /* 0x00000c041c147981 */ /* 0x000ea2000c1e1900 */
[----:B---3--:R-:W-:-:S03]  /*1b50*/  IADD3 R18, PT, PT, R21, R23, R18 ;  /* 0x0000001715127210 */ /* 0x008fc60007ffe012 */
[----:B------:R-:W3:Y:S04]  /*1b60*/  LDG.E R21, desc[UR4][R28.64+0x14] ;  /* 0x000014041c157981 */ /* 0x000ee8000c1e1900 */
[----:B------:R-:W3:Y:S04]  /*1b70*/  LDG.E R23, desc[UR4][R28.64+-0x1c] ;  /* 0xffffe4041c177981 */ /* 0x000ee8000c1e1900 */
[----:B------:R-:W3:Y:S01]  /*1b80*/  LDG.E R29, desc[UR4][R28.64+0x1c] ;  /* 0x00001c041c1d7981 */ /* 0x000ee2000c1e1900 */
[----:B----4-:R-:W-:Y:S01]  /*1b90*/  IMAD.WIDE R24, R25, 0x4, R14 ;  /* 0x0000000419187825 */ /* 0x010fe200078e020e */
[----:B-----5:R-:W-:-:S03]  /*1ba0*/  IADD3 R11, PT, PT, R22, R18, R11 ;  /* 0x00000012160b7210 */ /* 0x020fc60007ffe00b */
[--C-:B------:R-:W-:Y:S02]  /*1bb0*/  IMAD.WIDE R18, R19, 0x4, R14.reuse ;  /* 0x0000000413127825 */ /* 0x100fe400078e020e */
[----:B------:R-:W4:Y:S02]  /*1bc0*/  LDG.E R24, desc[UR4][R24.64] ;  /* 0x0000000418187981 */ /* 0x000f24000c1e1900 */
[----:B------:R-:W-:-:S06]  /*1bd0*/  IMAD.WIDE R26, R27, 0x4, R14 ;  /* 0x000000041b1a7825 */ /* 0x000fcc00078e020e */
[----:B------:R-:W5:Y:S04]  /*1be0*/  LDG.E R26, desc[UR4][R26.64] ;  /* 0x000000041a1a7981 */ /* 0x000f68000c1e1900 */
[----:B------:R2:W4:Y:S02]  /*1bf0*/  LDG.E R25, desc[UR4][R18.64] ;  /* 0x0000000412197981 */ /* 0x000524000c1e1900 */
[----:B--2---:R-:W-:-:S05]  /*1c00*/  IMAD.WIDE R18, R20, 0x4, R14 ;  /* 0x0000000414127825 */ /* 0x004fca00078e020e */
[----:B------:R0:W5:Y:S01]  /*1c10*/  LDG.E R27, desc[UR4][R18.64] ;  /* 0x00000004121b7981 */ /* 0x000162000c1e1900 */
[----:B---3--:R-:W-:-:S04]  /*1c20*/  IMAD.WIDE R20, R21, 0x4, R14 ;  /* 0x0000000415147825 */ /* 0x008fc800078e020e */
[--C-:B------:R-:W-:Y:S02]  /*1c30*/  IMAD.WIDE R22, R23, 0x4, R14.reuse ;  /* 0x0000000417167825 */ /* 0x100fe400078e020e */
[----:B------:R-:W2:Y:S02]  /*1c40*/  LDG.E R21, desc[UR4][R20.64] ;  /* 0x0000000414157981 */ /* 0x000ea4000c1e1900 */
[--C-:B0-----:R-:W-:Y:S02]  /*1c50*/  IMAD.WIDE R18, R16, 0x4, R14.reuse ;  /* 0x0000000410127825 */ /* 0x101fe400078e020e */
[----:B------:R-:W3:Y:S02]  /*1c60*/  LDG.E R22, desc[UR4][R22.64] ;  /* 0x0000000416167981 */ /* 0x000ee4000c1e1900 */
[--C-:B------:R-:W-:Y:S02]  /*1c70*/  IMAD.WIDE R16, R17, 0x4, R14.reuse ;  /* 0x0000000411107825 */ /* 0x100fe400078e020e */
[----:B------:R-:W2:Y:S02]  /*1c80*/  LDG.E R18, desc[UR4][R18.64] ;  /* 0x0000000412127981 */ /* 0x000ea4000c1e1900 */
[----:B------:R-:W-:-:S02]  /*1c90*/  IMAD.WIDE R14, R29, 0x4, R14 ;  /* 0x000000041d0e7825 */ /* 0x000fc400078e020e */
[----:B------:R-:W3:Y:S04]  /*1ca0*/  LDG.E R16, desc[UR4][R16.64] ;  /* 0x0000000410107981 */ /* 0x000ee8000c1e1900 */
[----:B------:R-:W3:Y:S01]  /*1cb0*/  LDG.E R14, desc[UR4][R14.64] ;  /* 0x000000040e0e7981 */ /* 0x000ee2000c1e1900 */
[----:B------:R-:W-:Y:S01]  /*1cc0*/  VIADD R5, R5, 0x10 ;  /* 0x0000001005057836 */ /* 0x000fe20000000000 */
[----:B----4-:R-:W-:-:S04]  /*1cd0*/  IADD3 R11, PT, PT, R25, R11, R24 ;  /* 0x0000000b190b7210 */ /* 0x010fc80007ffe018 */
[----:B------:R-:W-:Y:S02]  /*1ce0*/  ISETP.NE.AND P1, PT, R5, RZ, PT ;  /* 0x000000ff0500720c */ /* 0x000fe40003f25270 */
[----:B------:R-:W-:Y:S02]  /*1cf0*/  IADD3 R8, PT, PT, R8, 0x10, RZ ;  /* 0x0000001008087810 */ /* 0x000fe40007ffe0ff */
[----:B-----5:R-:W-:-:S04]  /*1d00*/  IADD3 R11, PT, PT, R27, R11, R26 ;  /* 0x0000000b1b0b7210 */ /* 0x020fc80007ffe01a */
[----:B--2---:R-:W-:-:S04]  /*1d10*/  IADD3 R11, PT, PT, R21, R11, R18 ;  /* 0x0000000b150b7210 */ /* 0x004fc80007ffe012 */
[----:B---3--:R-:W-:-:S04]  /*1d20*/  IADD3 R11, PT, PT, R14, R11, R16 ;  /* 0x0000000b0e0b7210 */ /* 0x008fc80007ffe010 */
[----:B------:R-:W-:-:S05]  /*1d30*/  IADD3 R11, PT, PT, R22, R11, RZ ;  /* 0x0000000b160b7210 */ /* 0x000fca0007ffe0ff */
[----:B------:R-:W-:-:S05]  /*1d40*/  IMAD.SHL.U32 R11, R11, 0x2, RZ ;  /* 0x000000020b0b7824 */ /* 0x000fca00078e00ff */
[----:B------:R-:W-:Y:S01]  /*1d50*/  IADD3 R10, PT, PT, R10, 0x10, -R11 ;  /* 0x000000100a0a7810 */ /* 0x000fe20007ffe80b */
[----:B------:R-:W-:Y:S06]  /*1d60*/  @P1 BRA `(.L_x_94) ;  /* 0xfffffffc00001947 */ /* 0x000fec000383ffff */
.L_x_93:
[----:B------:R-:W-:Y:S05]  /*1d70*/  BSYNC.RECONVERGENT B2 ;  /* 0x0000000000027941 */ /* 0x000fea0003800200 */
.L_x_92:
[----:B------:R-:W-:Y:S05]  /*1d80*/  @!P0 BRA `(.L_x_91) ;  /* 0x0000000400508947 */ /* 0x000fea0003800000 */
[----:B------:R-:W-:Y:S01]  /*1d90*/  ISETP.GE.U32.AND P0, PT, R7, 0x8, PT ;  /* 0x000000080700780c */ /* 0x000fe20003f06070 */
[----:B------:R-:W-:Y:S01]  /*1da0*/  BSSY.RECONVERGENT B2, `(.L_x_95) ;  /* 0x0000027000027945 */ /* 0x000fe20003800200 */
[----:B------:R-:W-:-:S04]  /*1db0*/  LOP3.LUT R8, R0, 0x7, RZ, 0xc0, !PT ;  /* 0x0000000700087812 */ /* 0x000fc800078ec0ff */
[----:B------:R-:W-:-:S07]  /*1dc0*/  ISETP.NE.AND P1, PT, R8, RZ, PT ;  /* 0x000000ff0800720c */ /* 0x000fce0003f25270 */
[----:B------:R-:W-:Y:S06]  /*1dd0*/  @!P0 BRA `(.L_x_96) ;  /* 0x00000000008c8947 */ /* 0x000fec0003800000 */
[----:B------:R-:W0:Y:S01]  /*1de0*/  LDC.64 R28, c[0x0][0x3b8] ;  /* 0x0000ee00ff1c7b82 */ /* 0x000e220000000a00 */
[----:B-----5:R-:W-:-:S07]  /*1df0*/  IMAD.IADD R5, R6, 0x1, R9 ;  /* 0x0000000106057824 */ /* 0x020fce00078e0209 */
[----:B------:R-:W1:Y:S01]  /*1e00*/  LDC.64 R12, c[0x0][0x388] ;  /* 0x0000e200ff0c7b82 */ /* 0x000e620000000a00 */
[----:B0-----:R-:W-:-:S05]  /*1e10*/  IMAD.WIDE R28, R5, 0x4, R28 ;  /* 0x00000004051c7825 */ /* 0x001fca00078e021c */
[----:B------:R-:W1:Y:S04]  /*1e20*/  LDG.E R25, desc[UR4][R28.64] ;  /* 0x000000041c197981 */ /* 0x000e68000c1e1900 */
[----:B------:R-:W2:Y:S04]  /*1e30*/  LDG.E R21, desc[UR4][R28.64+0x8] ;  /* 0x000008041c157981 */ /* 0x000ea8000c1e1900 */
[----:B------:R-:W3:Y:S04]  /*1e40*/  LDG.E R15, desc[UR4][R28.64+0xc] ;  /* 0x00000c041c0f7981 */ /* 0x000ee8000c1e1900 */
[----:B------:R-:W4:Y:S04]  /*1e50*/  LDG.E R17, desc[UR4][R28.64+0x10] ;  /* 0x000010041c117981 */ /* 0x000f28000c1e1900 */
[----:B------:R-:W4:Y:S04]  /*1e60*/  LDG.E R19, desc[UR4][R28.64+0x14] ;  /* 0x000014041c137981 */ /* 0x000f28000c1e1900 */
[----:B------:R-:W4:Y:S04]  /*1e70*/  LDG.E R23, desc[UR4][R28.64+0x18] ;  /* 0x000018041c177981 */ /* 0x000f28000c1e1900 */
[----:B------:R-:W4:Y:S04]  /*1e80*/  LDG.E R27, desc[UR4][R28.64+0x1c] ;  /* 0x00001c041c1b7981 */ /* 0x000f28000c1e1900 */
[----:B------:R-:W4:Y:S01]  /*1e90*/  LDG.E R5, desc[UR4][R28.64+0x4] ;  /* 0x000004041c057981 */ /* 0x000f22000c1e1900 */
[----:B-1----:R-:W-:-:S04]  /*1ea0*/  IMAD.WIDE R24, R25, 0x4, R12 ;  /* 0x0000000419187825 */ /* 0x002fc800078e020c */
        /* <DEDUP_REMOVED lines=22> */
.L_x_96:
[----:B------:R-:W-:Y:S05]  /*2010*/  BSYNC.RECONVERGENT B2 ;  /* 0x0000000000027941 */ /* 0x000fea0003800200 */
.L_x_95:
        /* <DEDUP_REMOVED lines=27> */
.L_x_98:
[----:B------:R-:W-:Y:S05]  /*21d0*/  BSYNC.RECONVERGENT B2 ;  /* 0x0000000000027941 */ /* 0x000fea0003800200 */
.L_x_97:
[----:B------:R-:W-:Y:S05]  /*21e0*/  @!P1 BRA `(.L_x_91) ;  /* 0x0000000000389947 */ /* 0x000fea0003800000 */
[----:B------:R-:W0:Y:S01]  /*21f0*/  LDC.64 R12, c[0x0][0x3b8] ;  /* 0x0000ee00ff0c7b82 */ /* 0x000e220000000a00 */
[----:B-----5:R-:W-:Y:S01]  /*2200*/  IMAD.IADD R5, R6, 0x1, R9 ;  /* 0x0000000106057824 */ /* 0x020fe200078e0209 */
[----:B------:R-:W-:-:S06]  /*2210*/  IADD3 R0, PT, PT, -R0, RZ, RZ ;  /* 0x000000ff00007210 */ /* 0x000fcc0007ffe1ff */
[----:B------:R-:W1:Y:S02]  /*2220*/  LDC.64 R14, c[0x0][0x388] ;  /* 0x0000e200ff0e7b82 */ /* 0x000e640000000a00 */
.L_x_99:
        /* <DEDUP_REMOVED lines=10> */
.L_x_91:
[----:B------:R-:W-:Y:S05]  /*22d0*/  BSYNC.RECONVERGENT B0 ;  /* 0x0000000000007941 */ /* 0x000fea0003800200 */
.L_x_90:
[----:B------:R-:W-:-:S13]  /*22e0*/  ISETP.GE.AND P0, PT, R10, 0x1, PT ;  /* 0x000000010a00780c */ /* 0x000fda0003f06270 */
[----:B-----5:R-:W0:Y:S02]  /*22f0*/  @P0 LDC.64 R6, c[0x0][0x3a8] ;  /* 0x0000ea00ff060b82 */ /* 0x020e240000000a00 */
[----:B0-----:R-:W-:-:S05]  /*2300*/  @P0 IMAD.WIDE R6, R2, 0x4, R6 ;  /* 0x0000000402060825 */ /* 0x001fca00078e0206 */
[----:B------:R1:W-:Y:S01]  /*2310*/  @P0 STG.E desc[UR4][R6.64], RZ ;  /* 0x000000ff06000986 */ /* 0x0003e2000c101904 */
[----:B------:R-:W-:Y:S05]  /*2320*/  @P0 BRA `(.L_x_89) ;  /* 0x0000000000140947 */ /* 0x000fea0003800000 */
[----:B-1----:R-:W0:Y:S01]  /*2330*/  LDC.64 R6, c[0x0][0x3a8] ;  /* 0x0000ea00ff067b82 */ /* 0x002e220000000a00 */
[----:B------:R-:W-:Y:S01]  /*2340*/  ISETP.GT.AND P0, PT, R10, -0x1, PT ;  /* 0xffffffff0a00780c */ /* 0x000fe20003f04270 */
[----:B0-----:R-:W-:-:S12]  /*2350*/  IMAD.WIDE R6, R2, 0x4, R6 ;  /* 0x0000000402067825 */ /* 0x001fd800078e0206 */
[----:B------:R2:W-:Y:S04]  /*2360*/  @!P0 STG.E desc[UR4][R6.64], R4 ;  /* 0x0000000406008986 */ /* 0x0005e8000c101904 */
[----:B------:R2:W-:Y:S02]  /*2370*/  @P0 STG.E desc[UR4][R6.64], R3 ;  /* 0x0000000306000986 */ /* 0x0005e4000c101904 */
.L_x_89:
[----:B------:R-:W-:Y:S05]  /*2380*/  BSYNC.RECONVERGENT B1 ;  /* 0x0000000000017941 */ /* 0x000fea0003800200 */
.L_x_88:
[----:B------:R-:W3:Y:S01]  /*2390*/  LDCU UR6, c[0x0][0x3c0] ;  /* 0x00007800ff0677ac */ /* 0x000ee20008000800 */
[----:B------:R-:W-:Y:S01]  /*23a0*/  BAR.SYNC.DEFER_BLOCKING 0x0 ;  /* 0x0000000000007b1d */ /* 0x000fe20000010000 */
[----:B---3--:R-:W-:-:S13]  /*23b0*/  ISETP.GE.AND P0, PT, R2, UR6, PT ;  /* 0x0000000602007c0c */ /* 0x008fda000bf06270 */
[----:B------:R-:W-:Y:S05]  /*23c0*/  @P0 EXIT ;  /* 0x000000000000094d */ /* 0x000fea0003800000 */
[----:B--2---:R-:W2:Y:S02]  /*23d0*/  LDC.64 R4, c[0x0][0x398] ;  /* 0x0000e600ff047b82 */ /* 0x004ea40000000a00 */
[----:B--2---:R-:W-:-:S05]  /*23e0*/  IMAD.WIDE R4, R2, 0x4, R4 ;  /* 0x0000000402047825 */ /* 0x004fca00078e0204 */
[----:B------:R-:W2:Y:S02]  /*23f0*/  LDG.E R0, desc[UR4][R4.64] ;  /* 0x0000000404007981 */ /* 0x000ea4000c1e1900 */
[----:B--2---:R-:W-:-:S13]  /*2400*/  ISETP.GE.AND P0, PT, R0, 0x1, PT ;  /* 0x000000010000780c */ /* 0x004fda0003f06270 */
[----:B------:R-:W-:Y:S05]  /*2410*/  @!P0 EXIT ;  /* 0x000000000000894d */ /* 0x000fea0003800000 */
[----:B------:R-:W2:Y:S02]  /*2420*/  LDC.64 R12, c[0x0][0x390] ;  /* 0x0000e400ff0c7b82 */ /* 0x000ea40000000a00 */
[----:B--2---:R-:W-:-:S06]  /*2430*/  IMAD.WIDE R12, R2, 0x8, R12 ;  /* 0x00000008020c7825 */ /* 0x004fcc00078e020c */
[----:B------:R-:W5:Y:S01]  /*2440*/  LDG.E.64 R12, desc[UR4][R12.64] ;  /* 0x000000040c0c7981 */ /* 0x000f62000c1e1b00 */
[C---:B------:R-:W-:Y:S01]  /*2450*/  ISETP.GE.U32.AND P1, PT, R0.reuse, 0x10, PT ;  /* 0x000000100000780c */ /* 0x040fe20003f26070 */
[----:B------:R-:W-:Y:S01]  /*2460*/  BSSY.RECONVERGENT B0, `(.L_x_100) ;  /* 0x0000049000007945 */ /* 0x000fe20003800200 */
[----:B------:R-:W-:Y:S01]  /*2470*/  LOP3.LUT R2, R0, 0xf, RZ, 0xc0, !PT ;  /* 0x0000000f00027812 */ /* 0x000fe200078ec0ff */
[----:B-----5:R-:W-:Y:S01]  /*2480*/  HFMA2 R3, -RZ, RZ, 0, 0 ;  /* 0x00000000ff037431 */ /* 0x020fe200000001ff */
[----:B------:R-:W-:Y:S02]  /*2490*/  MOV R5, RZ ;  /* 0x000000ff00057202 */ /* 0x000fe40000000f00 */
[----:B------:R-:W-:-:S07]  /*24a0*/  ISETP.NE.AND P0, PT, R2, RZ, PT ;  /* 0x000000ff0200720c */ /* 0x000fce0003f05270 */
[----:B------:R-:W-:Y:S06]  /*24b0*/  @!P1 BRA `(.L_x_101) ;  /* 0x00000004000c9947 */ /* 0x000fec0003800000 */
[----:B------:R-:W-:Y:S01]  /*24c0*/  IADD3 R14, P1, PT, R12, 0x20, RZ ;  /* 0x000000200c0e7810 */ /* 0x000fe20007f3e0ff */
[----:B------:R-:W-:Y:S01]  /*24d0*/  IMAD.MOV.U32 R5, RZ, RZ, RZ ;  /* 0x000000ffff057224 */ /* 0x000fe200078e00ff */
[----:B------:R-:W-:Y:S02]  /*24e0*/  LOP3.LUT R3, R0, 0x7ffffff0, RZ, 0xc0, !PT ;  /* 0x7ffffff000037812 */ /* 0x000fe400078ec0ff */
[----:B------:R-:W-:Y:S02]  /*24f0*/  IADD3.X R15, PT, PT, RZ, R13, RZ, P1, !PT ;  /* 0x0000000dff0f7210 */ /* 0x000fe40000ffe4ff */
[----:B------:R-:W-:-:S07]  /*2500*/  IADD3 R4, PT, PT, -R3, RZ, RZ ;  /* 0x000000ff03047210 */ /* 0x000fce0007ffe1ff */
.L_x_102:
[----:B-1----:R-:W2:Y:S01]  /*2510*/  LDG.E R7, desc[UR4][R14.64+-0x20] ;  /* 0xffffe0040e077981 */ /* 0x002ea2000c1e1900 */
[----:B------:R-:W2:Y:S03]  /*2520*/  LDC.64 R16, c[0x0][0x3a8] ;  /* 0x0000ea00ff107b82 */ /* 0x000ea60000000a00 */
[----:B------:R-:W3:Y:S04]  /*2530*/  LDG.E R19, desc[UR4][R14.64+-0x1c] ;  /* 0xffffe4040e137981 */ /* 0x000ee8000c1e1900 */
[----:B------:R-:W4:Y:S04]  /*2540*/  LDG.E R8, desc[UR4][R14.64+-0x18] ;  /* 0xffffe8040e087981 */ /* 0x000f28000c1e1900 */
[----:B------:R-:W5:Y:S04]  /*2550*/  LDG.E R23, desc[UR4][R14.64+-0x14] ;  /* 0xffffec040e177981 */ /* 0x000f68000c1e1900 */
[----:B------:R-:W4:Y:S04]  /*2560*/  LDG.E R9, desc[UR4][R14.64+-0x10] ;  /* 0xfffff0040e097981 */ /* 0x000f28000c1e1900 */
[----:B0-----:R-:W4:Y:S04]  /*2570*/  LDG.E R10, desc[UR4][R14.64+-0xc] ;  /* 0xfffff4040e0a7981 */ /* 0x001f28000c1e1900 */
[----:B------:R-:W4:Y:S04]  /*2580*/  LDG.E R11, desc[UR4][R14.64+-0x8] ;  /* 0xfffff8040e0b7981 */ /* 0x000f28000c1e1900 */
[----:B------:R-:W4:Y:S04]  /*2590*/  LDG.E R24, desc[UR4][R14.64+-0x4] ;  /* 0xfffffc040e187981 */ /* 0x000f28000c1e1900 */
        /* <DEDUP_REMOVED lines=8> */
[----:B------:R-:W2:Y:S04]  /*2620*/  LDG.E R6, desc[UR4][R6.64] ;  /* 0x0000000406067981 */ /* 0x000ea8000c1e1900 */
[----:B------:R-:W2:Y:S04]  /*2630*/  LDG.E R19, desc[UR4][R18.64] ;  /* 0x0000000412137981 */ /* 0x000ea8000c1e1900 */
[----:B------:R-:W3:Y:S01]  /*2640*/  LDG.E R18, desc[UR4][R14.64+0x14] ;  /* 0x000014040e127981 */ /* 0x000ee2000c1e1900 */
[----:B-----5:R-:W-:Y:S01]  /*2650*/  IMAD.WIDE R22, R23, 0x4, R16 ;  /* 0x0000000417167825 */ /* 0x020fe200078e0210 */
[----:B--2---:R-:W-:-:S02]  /*2660*/  LOP3.LUT R5, R19, R6, R5, 0x96, !PT ;  /* 0x0000000613057212 */ /* 0x004fc400078e9605 */
[----:B------:R-:W2:Y:S01]  /*2670*/  LDG.E R19, desc[UR4][R14.64+0x18] ;  /* 0x000018040e137981 */ /* 0x000ea2000c1e1900 */
[----:B----4-:R-:W-:-:S04]  /*2680*/  IMAD.WIDE R6, R8, 0x4, R16 ;  /* 0x0000000408067825 */ /* 0x010fc800078e0210 */
[--C-:B------:R-:W-:Y:S02]  /*2690*/  IMAD.WIDE R8, R9, 0x4, R16.reuse ;  /* 0x0000000409087825 */ /* 0x100fe400078e0210 */
[----:B------:R-:W4:Y:S04]  /*26a0*/  LDG.E R6, desc[UR4][R6.64] ;  /* 0x0000000406067981 */ /* 0x000f28000c1e1900 */
[----:B------:R-:W5:Y:S04]  /*26b0*/  LDG.E R8, desc[UR4][R8.64] ;  /* 0x0000000408087981 */ /* 0x000f68000c1e1900 */
[----:B------:R0:W4:Y:S02]  /*26c0*/  LDG.E R7, desc[UR4][R22.64] ;  /* 0x0000000416077981 */ /* 0x000124000c1e1900 */
[----:B0-----:R-:W-:-:S04]  /*26d0*/  IMAD.WIDE R22, R10, 0x4, R16 ;  /* 0x000000040a167825 */ /* 0x001fc800078e0210 */
[--C-:B------:R-:W-:Y:S01]  /*26e0*/  IMAD.WIDE R10, R11, 0x4, R16.reuse ;  /* 0x000000040b0a7825 */ /* 0x100fe200078e0210 */
[----:B------:R0:W5:Y:S05]  /*26f0*/  LDG.E R9, desc[UR4][R22.64] ;  /* 0x0000000416097981 */ /* 0x00016a000c1e1900 */
[----:B------:R-:W5:Y:S01]  /*2700*/  LDG.E R10, desc[UR4][R10.64] ;  /* 0x000000040a0a7981 */ /* 0x000f62000c1e1900 */
        /* <DEDUP_REMOVED lines=12> */
[----:B---3--:R-:W-:-:S05]  /*27d0*/  IMAD.WIDE R22, R18, 0x4, R16 ;  /* 0x0000000412167825 */ /* 0x008fca00078e0210 */
[----:B------:R-:W3:Y:S01]  /*27e0*/  LDG.E R28, desc[UR4][R22.64] ;  /* 0x00000004161c7981 */ /* 0x000ee2000c1e1900 */
[----:B--2---:R-:W-:-:S04]  /*27f0*/  IMAD.WIDE R18, R19, 0x4, R16 ;  /* 0x0000000413127825 */ /* 0x004fc800078e0210 */
[----:B------:R-:W-:Y:S02]  /*2800*/  IMAD.WIDE R16, R29, 0x4, R16 ;  /* 0x000000041d107825 */ /* 0x000fe400078e0210 */
[----:B------:R-:W2:Y:S04]  /*2810*/  LDG.E R18, desc[UR4][R18.64] ;  /* 0x0000000412127981 */ /* 0x000ea8000c1e1900 */
[----:B------:R-:W2:Y:S01]  /*2820*/  LDG.E R17, desc[UR4][R16.64] ;  /* 0x0000000410117981 */ /* 0x000ea2000c1e1900 */
[----:B------:R-:W-:Y:S01]  /*2830*/  VIADD R4, R4, 0x10 ;  /* 0x0000001004047836 */ /* 0x000fe20000000000 */
[----:B----4-:R-:W-:-:S04]  /*2840*/  LOP3.LUT R5, R7, R6, R5, 0x96, !PT ;  /* 0x0000000607057212 */ /* 0x010fc800078e9605 */
[----:B------:R-:W-:Y:S02]  /*2850*/  ISETP.NE.AND P1, PT, R4, RZ, PT ;  /* 0x000000ff0400720c */ /* 0x000fe40003f25270 */
[----:B-----5:R-:W-:Y:S02]  /*2860*/  LOP3.LUT R5, R9, R8, R5, 0x96, !PT ;  /* 0x0000000809057212 */ /* 0x020fe400078e9605 */
[----:B------:R-:W-:Y:S02]  /*2870*/  IADD3 R14, P2, PT, R14, 0x40, RZ ;  /* 0x000000400e0e7810 */ /* 0x000fe40007f5e0ff */
[----:B------:R-:W-:Y:S02]  /*2880*/  LOP3.LUT R5, R11, R10, R5, 0x96, !PT ;  /* 0x0000000a0b057212 */ /* 0x000fe400078e9605 */
[----:B------:R-:W-:Y:S02]  /*2890*/  IADD3.X R15, PT, PT, RZ, R15, RZ, P2, !PT ;  /* 0x0000000fff0f7210 */ /* 0x000fe400017fe4ff */
[----:B------:R-:W-:-:S04]  /*28a0*/  LOP3.LUT R5, R25, R24, R5, 0x96, !PT ;  /* 0x0000001819057212 */ /* 0x000fc800078e9605 */
[----:B------:R-:W-:-:S04]  /*28b0*/  LOP3.LUT R5, R27, R26, R5, 0x96, !PT ;  /* 0x0000001a1b057212 */ /* 0x000fc800078e9605 */
[----:B---3--:R-:W-:-:S04]  /*28c0*/  LOP3.LUT R5, R28, R20, R5, 0x96, !PT ;  /* 0x000000141c057212 */ /* 0x008fc800078e9605 */
[----:B--2---:R-:W-:Y:S01]  /*28d0*/  LOP3.LUT R5, R17, R18, R5, 0x96, !PT ;  /* 0x0000001211057212 */ /* 0x004fe200078e9605 */
[----:B------:R-:W-:Y:S06]  /*28e0*/  @P1 BRA `(.L_x_102) ;  /* 0xfffffffc00081947 */ /* 0x000fec000383ffff */
.L_x_101:
[----:B------:R-:W-:Y:S05]  /*28f0*/  BSYNC.RECONVERGENT B0 ;  /* 0x0000000000007941 */ /* 0x000fea0003800200 */
.L_x_100:
[----:B------:R-:W-:Y:S04]  /*2900*/  BSSY.RECONVERGENT B0, `(.L_x_103) ;  /* 0x000004e000007945 */ /* 0x000fe80003800200 */
[----:B------:R-:W-:Y:S05]  /*2910*/  @!P0 BRA `(.L_x_104) ;  /* 0x0000000400308947 */ /* 0x000fea0003800000 */
[----:B------:R-:W-:Y:S01]  /*2920*/  ISETP.GE.U32.AND P0, PT, R2, 0x8, PT ;  /* 0x000000080200780c */ /* 0x000fe20003f06070 */
[----:B------:R-:W-:Y:S01]  /*2930*/  BSSY.RECONVERGENT B1, `(.L_x_105) ;  /* 0x0000023000017945 */ /* 0x000fe20003800200 */
[----:B------:R-:W-:-:S04]  /*2940*/  LOP3.LUT R4, R0, 0x7, RZ, 0xc0, !PT ;  /* 0x0000000700047812 */ /* 0x000fc800078ec0ff */
[----:B------:R-:W-:-:S07]  /*2950*/  ISETP.NE.AND P1, PT, R4, RZ, PT ;  /* 0x000000ff0400720c */ /* 0x000fce0003f25270 */
[----:B------:R-:W-:Y:S06]  /*2960*/  @!P0 BRA `(.L_x_106) ;  /* 0x00000000007c8947 */ /* 0x000fec0003800000 */
[----:B------:R-:W-:Y:S01]  /*2970*/  IMAD.WIDE.U32 R26, R3, 0x4, R12 ;  /* 0x00000004031a7825 */ /* 0x000fe200078e000c */
[----:B-1----:R-:W1:Y:S04]  /*2980*/  LDC.64 R6, c[0x0][0x3a8] ;  /* 0x0000ea00ff067b82 */ /* 0x002e680000000a00 */
[----:B------:R-:W1:Y:S04]  /*2990*/  LDG.E R25, desc[UR4][R26.64] ;  /* 0x000000041a197981 */ /* 0x000e68000c1e1900 */
[----:B------:R-:W2:Y:S04]  /*29a0*/  LDG.E R21, desc[UR4][R26.64+0x4] ;  /* 0x000004041a157981 */ /* 0x000ea8000c1e1900 */
[----:B------:R-:W3:Y:S04]  /*29b0*/  LDG.E R9, desc[UR4][R26.64+0x8] ;  /* 0x000008041a097981 */ /* 0x000ee8000c1e1900 */
[----:B0-----:R-:W4:Y:S04]  /*29c0*/  LDG.E R11, desc[UR4][R26.64+0xc] ;  /* 0x00000c041a0b7981 */ /* 0x001f28000c1e1900 */
[----:B------:R-:W5:Y:S04]  /*29d0*/  LDG.E R15, desc[UR4][R26.64+0x10] ;  /* 0x000010041a0f7981 */ /* 0x000f68000c1e1900 */
[----:B------:R-:W5:Y:S04]  /*29e0*/  LDG.E R23, desc[UR4][R26.64+0x14] ;  /* 0x000014041a177981 */ /* 0x000f68000c1e1900 */
[----:B------:R-:W5:Y:S04]  /*29f0*/  LDG.E R17, desc[UR4][R26.64+0x18] ;  /* 0x000018041a117981 */ /* 0x000f68000c1e1900 */
[----:B------:R-:W5:Y:S01]  /*2a00*/  LDG.E R19, desc[UR4][R26.64+0x1c] ;  /* 0x00001c041a137981 */ /* 0x000f62000c1e1900 */
[----:B-1----:R-:W-:-:S04]  /*2a10*/  IMAD.WIDE R24, R25, 0x4, R6 ;  /* 0x0000000419187825 */ /* 0x002fc800078e0206 */
[--C-:B--2---:R-:W-:Y:S02]  /*2a20*/  IMAD.WIDE R20, R21, 0x4, R6.reuse ;  /* 0x0000000415147825 */ /* 0x104fe400078e0206 */
[----:B------:R-:W2:Y:S02]  /*2a30*/  LDG.E R24, desc[UR4][R24.64] ;  /* 0x0000000418187981 */ /* 0x000ea4000c1e1900 */
[--C-:B---3--:R-:W-:Y:S02]  /*2a40*/  IMAD.WIDE R8, R9, 0x4, R6.reuse ;  /* 0x0000000409087825 */ /* 0x108fe400078e0206 */
[----:B------:R-:W2:Y:S02]  /*2a50*/  LDG.E R21, desc[UR4][R20.64] ;  /* 0x0000000414157981 */ /* 0x000ea4000c1e1900 */
[--C-:B----4-:R-:W-:Y:S02]  /*2a60*/  IMAD.WIDE R10, R11, 0x4, R6.reuse ;  /* 0x000000040b0a7825 */ /* 0x110fe400078e0206 */
[----:B------:R-:W2:Y:S02]  /*2a70*/  LDG.E R8, desc[UR4][R8.64] ;  /* 0x0000000408087981 */ /* 0x000ea4000c1e1900 */
[----:B-----5:R-:W-:-:S02]  /*2a80*/  IMAD.WIDE R14, R15, 0x4, R6 ;  /* 0x000000040f0e7825 */ /* 0x020fc400078e0206 */
[----:B------:R-:W3:Y:S02]  /*2a90*/  LDG.E R10, desc[UR4][R10.64] ;  /* 0x000000040a0a7981 */ /* 0x000ee4000c1e1900 */
[--C-:B------:R-:W-:Y:S02]  /*2aa0*/  IMAD.WIDE R22, R23, 0x4, R6.reuse ;  /* 0x0000000417167825 */ /* 0x100fe400078e0206 */
[----:B------:R-:W3:Y:S02]  /*2ab0*/  LDG.E R14, desc[UR4][R14.64] ;  /* 0x000000040e0e7981 */ /* 0x000ee4000c1e1900 */
[--C-:B------:R-:W-:Y:S02]  /*2ac0*/  IMAD.WIDE R16, R17, 0x4, R6.reuse ;  /* 0x0000000411107825 */ /* 0x100fe400078e0206 */
[----:B------:R-:W4:Y:S02]  /*2ad0*/  LDG.E R22, desc[UR4][R22.64] ;  /* 0x0000000416167981 */ /* 0x000f24000c1e1900 */
[----:B------:R-:W-:-:S02]  /*2ae0*/  IMAD.WIDE R6, R19, 0x4, R6 ;  /* 0x0000000413067825 */ /* 0x000fc400078e0206 */
[----:B------:R-:W4:Y:S04]  /*2af0*/  LDG.E R16, desc[UR4][R16.64] ;  /* 0x0000000410107981 */ /* 0x000f28000c1e1900 */
[----:B------:R-:W5:Y:S01]  /*2b00*/  LDG.E R6, desc[UR4][R6.64] ;  /* 0x0000000406067981 */ /* 0x000f62000c1e1900 */
[----:B------:R-:W-:Y:S02]  /*2b10*/  IADD3 R3, PT, PT, R3, 0x8, RZ ;  /* 0x0000000803037810 */ /* 0x000fe40007ffe0ff */
[----:B--2---:R-:W-:-:S04]  /*2b20*/  LOP3.LUT R21, R8, R24, R21, 0x96, !PT ;  /* 0x0000001808157212 */ /* 0x004fc800078e9615 */
[----:B---3--:R-:W-:-:S04]  /*2b30*/  LOP3.LUT R21, R14, R21, R10, 0x96, !PT ;  /* 0x000000150e157212 */ /* 0x008fc800078e960a */
[----:B----4-:R-:W-:-:S04]  /*2b40*/  LOP3.LUT R2, R16, R21, R22, 0x96, !PT ;  /* 0x0000001510027212 */ /* 0x010fc800078e9616 */
[----:B-----5:R-:W-:-:S07]  /*2b50*/  LOP3.LUT R5, R5, R2, R6, 0x96, !PT ;  /* 0x0000000205057212 */ /* 0x020fce00078e9606 */
.L_x_106:
[----:B------:R-:W-:Y:S05]  /*2b60*/  BSYNC.RECONVERGENT B1 ;  /* 0x0000000000017941 */ /* 0x000fea0003800200 */
.L_x_105:
[----:B------:R-:W-:Y:S05]  /*2b70*/  @!P1 BRA `(.L_x_104) ;  /* 0x0000000000989947 */ /* 0x000fea0003800000 */
[----:B------:R-:W-:Y:S01]  /*2b80*/  ISETP.GE.U32.AND P0, PT, R4, 0x4, PT ;  /* 0x000000040400780c */ /* 0x000fe20003f06070 */
[----:B------:R-:W-:Y:S01]  /*2b90*/  BSSY.RECONVERGENT B1, `(.L_x_107) ;  /* 0x0000015000017945 */ /* 0x000fe20003800200 */
[----:B------:R-:W-:-:S04]  /*2ba0*/  LOP3.LUT R0, R0, 0x3, RZ, 0xc0, !PT ;  /* 0x0000000300007812 */ /* 0x000fc800078ec0ff */
[----:B------:R-:W-:-:S07]  /*2bb0*/  ISETP.NE.AND P1, PT, R0, RZ, PT ;  /* 0x000000ff0000720c */ /* 0x000fce0003f25270 */
[----:B------:R-:W-:Y:S06]  /*2bc0*/  @!P0 BRA `(.L_x_108) ;  /* 0x0000000000448947 */ /* 0x000fec0003800000 */
[----:B-1----:R-:W-:Y:S01]  /*2bd0*/  IMAD.WIDE.U32 R6, R3, 0x4, R12 ;  /* 0x0000000403067825 */ /* 0x002fe200078e000c */
[----:B------:R-:W1:Y:S04]  /*2be0*/  LDC.64 R8, c[0x0][0x3a8] ;  /* 0x0000ea00ff087b82 */ /* 0x000e680000000a00 */
[----:B0-----:R-:W1:Y:S04]  /*2bf0*/  LDG.E R11, desc[UR4][R6.64] ;  /* 0x00000004060b7981 */ /* 0x001e68000c1e1900 */
[----:B------:R-:W2:Y:S04]  /*2c00*/  LDG.E R15, desc[UR4][R6.64+0x4] ;  /* 0x00000404060f7981 */ /* 0x000ea8000c1e1900 */
[----:B------:R-:W3:Y:S04]  /*2c10*/  LDG.E R17, desc[UR4][R6.64+0x8] ;  /* 0x0000080406117981 */ /* 0x000ee8000c1e1900 */
[----:B------:R-:W4:Y:S01]  /*2c20*/  LDG.E R19, desc[UR4][R6.64+0xc] ;  /* 0x00000c0406137981 */ /* 0x000f22000c1e1900 */
[----:B-1----:R-:W-:-:S04]  /*2c30*/  IMAD.WIDE R10, R11, 0x4, R8 ;  /* 0x000000040b0a7825 */ /* 0x002fc800078e0208 */
[--C-:B--2---:R-:W-:Y:S02]  /*2c40*/  IMAD.WIDE R14, R15, 0x4, R8.reuse ;  /* 0x000000040f0e7825 */ /* 0x104fe400078e0208 */
[----:B------:R-:W2:Y:S02]  /*2c50*/  LDG.E R10, desc[UR4][R10.64] ;  /* 0x000000040a0a7981 */ /* 0x000ea4000c1e1900 */
[--C-:B---3--:R-:W-:Y:S02]  /*2c60*/  IMAD.WIDE R16, R17, 0x4, R8.reuse ;  /* 0x0000000411107825 */ /* 0x108fe400078e0208 */
[----:B------:R-:W2:Y:S02]  /*2c70*/  LDG.E R15, desc[UR4][R14.64] ;  /* 0x000000040e0f7981 */ /* 0x000ea4000c1e1900 */
[----:B----4-:R-:W-:Y:S02]  /*2c80*/  IMAD.WIDE R8, R19, 0x4, R8 ;  /* 0x0000000413087825 */ /* 0x010fe400078e0208 */
[----:B------:R-:W2:Y:S04]  /*2c90*/  LDG.E R16, desc[UR4][R16.64] ;  /* 0x0000000410107981 */ /* 0x000ea8000c1e1900 */
[----:B------:R-:W3:Y:S01]  /*2ca0*/  LDG.E R8, desc[UR4][R8.64] ;  /* 0x0000000408087981 */ /* 0x000ee2000c1e1900 */
[----:B------:R-:W-:Y:S01]  /*2cb0*/  VIADD R3, R3, 0x4 ;  /* 0x0000000403037836 */ /* 0x000fe20000000000 */
[----:B--2---:R-:W-:-:S04]  /*2cc0*/  LOP3.LUT R2, R16, R10, R15, 0x96, !PT ;  /* 0x0000000a10027212 */ /* 0x004fc800078e960f */
[----:B---3--:R-:W-:-:S07]  /*2cd0*/  LOP3.LUT R5, R5, R2, R8, 0x96, !PT ;  /* 0x0000000205057212 */ /* 0x008fce00078e9608 */
.L_x_108:
[----:B------:R-:W-:Y:S05]  /*2ce0*/  BSYNC.RECONVERGENT B1 ;  /* 0x0000000000017941 */ /* 0x000fea0003800200 */
.L_x_107:
[----:B------:R-:W-:Y:S05]  /*2cf0*/  @!P1 BRA `(.L_x_104) ;  /* 0x0000000000389947 */ /* 0x000fea0003800000 */
[----:B------:R-:W2:Y:S01]  /*2d00*/  LDC.64 R8, c[0x0][0x3a8] ;  /* 0x0000ea00ff087b82 */ /* 0x000ea20000000a00 */
[----:B------:R-:W-:Y:S01]  /*2d10*/  IMAD.WIDE.U32 R12, R3, 0x4, R12 ;  /* 0x00000004030c7825 */ /* 0x000fe200078e000c */
[----:B------:R-:W-:-:S07]  /*2d20*/  IADD3 R0, PT, PT, -R0, RZ, RZ ;  /* 0x000000ff00007210 */ /* 0x000fce0007ffe1ff */
.L_x_109:
[----:B-1----:R-:W-:Y:S01]  /*2d30*/  MOV R6, R12 ;  /* 0x0000000c00067202 */ /* 0x002fe20000000f00 */
[----:B------:R-:W-:-:S05]  /*2d40*/  IMAD.MOV.U32 R7, RZ, RZ, R13 ;  /* 0x000000ffff077224 */ /* 0x000fca00078e000d */
[----:B------:R-:W2:Y:S01]  /*2d50*/  LDG.E R3, desc[UR4][R6.64] ;  /* 0x0000000406037981 */ /* 0x000ea2000c1e1900 */
[----:B------:R-:W-:-:S04]  /*2d60*/  IADD3 R0, PT, PT, R0, 0x1, RZ ;  /* 0x0000000100007810 */ /* 0x000fc80007ffe0ff */
[----:B------:R-:W-:Y:S01]  /*2d70*/  ISETP.NE.AND P0, PT, R0, RZ, PT ;  /* 0x000000ff0000720c */ /* 0x000fe20003f05270 */
[----:B--2---:R-:W-:-:S06]  /*2d80*/  IMAD.WIDE R2, R3, 0x4, R8 ;  /* 0x0000000403027825 */ /* 0x004fcc00078e0208 */
[----:B------:R-:W2:Y:S01]  /*2d90*/  LDG.E R2, desc[UR4][R2.64] ;  /* 0x0000000402027981 */ /* 0x000ea2000c1e1900 */
[----:B------:R-:W-:-:S04]  /*2da0*/  IADD3 R12, P1, PT, R12, 0x4, RZ ;  /* 0x000000040c0c7810 */ /* 0x000fc80007f3e0ff */
[----:B------:R-:W-:Y:S02]  /*2db0*/  IADD3.X R13, PT, PT, RZ, R13, RZ, P1, !PT ;  /* 0x0000000dff0d7210 */ /* 0x000fe40000ffe4ff */
[----:B--2---:R-:W-:Y:S01]  /*2dc0*/  LOP3.LUT R5, R2, R5, RZ, 0x3c, !PT ;  /* 0x0000000502057212 */ /* 0x004fe200078e3cff */
[----:B------:R-:W-:Y:S06]  /*2dd0*/  @P0 BRA `(.L_x_109) ;  /* 0xfffffffc00d40947 */ /* 0x000fec000383ffff */
.L_x_104:
[----:B------:R-:W-:Y:S05]  /*2de0*/  BSYNC.RECONVERGENT B0 ;  /* 0x0000000000007941 */ /* 0x000fea0003800200 */
.L_x_103:
[----:B------:R-:W-:-:S13]  /*2df0*/  ISETP.NE.AND P0, PT, R5, 0x1, PT ;  /* 0x000000010500780c */ /* 0x000fda0003f05270 */
[----:B------:R-:W-:Y:S05]  /*2e00*/  @P0 EXIT ;  /* 0x000000000000094d */ /* 0x000fea0003800000 */
[----:B------:R-:W2:Y:S02]  /*2e10*/  LDC.64 R2, c[0x0][0x3e0] ;  /* 0x0000f800ff027b82 */ /* 0x000ea40000000a00 */
[----:B--2---:R-:W-:Y:S01]  /*2e20*/  STG.E desc[UR4][R2.64], RZ ;  /* 0x000000ff02007986 */ /* 0x004fe2000c101904 */
[----:B------:R-:W-:Y:S05]  /*2e30*/  EXIT ;  /* 0x000000000000794d */ /* 0x000fea0003800000 */
.L_x_110:
        /* <DEDUP_REMOVED lines=12> */
.L_x_112:


//--------------------- .nv.shared.reserved.0     --------------------------
	.section	.nv.shared.reserved.0,"aw",@nobits
	.weak		__nv_reservedSMEM_offset_0_alias
	.size		__nv_reservedSMEM_offset_0_alias, 0, 64
	.other		__nv_reservedSMEM_offset_0_alias,@"STO_CUDA_RESERVED_SHARED STV_DEFAULT"
__nv_reservedSMEM_offset_0_alias:
	.zero		0
	.zero		64


//--------------------- .nv.constant0._Z20global_decode_streamPiS_PS_S_S_S_S_S_iiS_S_iS_iS_ --------------------------
	.section	.nv.constant0._Z20global_decode_streamPiS_PS_S_S_S_S_S_iiS_S_iS_iS_,"a",@progbits
	.sectionflags	@""
	.align	4
.nv.constant0._Z20global_decode_streamPiS_PS_S_S_S_S_S_iiS_S_iS_iS_:
	.zero		1016


//--------------------- .nv.constant0._Z13global_decodePiS_PS_S_S_S_S_S_iiS_S_iS_ --------------------------
	.section	.nv.constant0._Z13global_decodePiS_PS_S_S_S_S_S_iiS_S_iS_,"a",@progbits
	.sectionflags	@""
	.align	4
.nv.constant0._Z13global_decodePiS_PS_S_S_S_S_S_iiS_S_iS_:
	.zero		1000


//--------------------- SYMBOLS --------------------------

	.type		.nv.reservedSmem.offset0,@object
	.size		.nv.reservedSmem.offset0,0x4
